	.target	sm_100a

	.elftype	@"ET_EXEC"


//--------------------- .note.nv.tkinfo           --------------------------
	.section	.note.nv.tkinfo,"",@"SHT_NOTE"
	.sectionflags	@"SHF_NOTE_NV_TKINFO"
	.tkinfo
        /*0018*/ 	.word	0x00000002
        /*0030*/ 	.string	""
        /*0030*/ 	.string	"ptxas"
        /*0030*/ 	.string	"Cuda compilation tools, release 13.0, V13.0.88"
        /*0030*/ 	.string	"Build cuda_13.0.r13.0/compiler.36424714_0"
        /*0030*/ 	.string	"-arch sm_100a -m 64 "



//--------------------- .note.nv.cuinfo           --------------------------
	.section	.note.nv.cuinfo,"",@"SHT_NOTE"
	.sectionflags	@"SHF_NOTE_NV_CUINFO"
        /*0018*/ 	.short	0x0002
        /*001a*/ 	.short	0x0064
        /*001c*/ 	.short	0x0082
	.zero		2


//--------------------- .nv.info                  --------------------------
	.section	.nv.info,"",@"SHT_CUDA_INFO"
	.align	4


	//----- nvinfo : EIATTR_REGCOUNT
	.align		4
        /*0000*/ 	.byte	0x04, 0x2f
        /*0002*/ 	.short	(.L_19 - .L_18)
	.align		4
.L_18:
        /*0004*/ 	.word	index@(_ZN7cutlass13device_kernelINS_4gemm6kernel13GemmUniversalIN4cute5tupleIJiiiiEEENS1_10collective13CollectiveMmaINS1_35MainloopSm100TmaUmmaWarpSpecializedILi10ELi2ELi4ENS5_IJNS4_1CILi1EEESB_SB_EEEEENS5_IJNSA_ILi128EEENSA_ILi32EEENSA_ILi64EEEEEENS_10bfloat16_tENS5_IJlSB_lEEESI_SJ_NS4_8TiledMMAINS4_8MMA_AtomIJNS4_20SM100_MMA_F16BF16_SSISI_SI_fLi128ELi32ELNS4_4UMMA5MajorE0ELSO_0ELNSN_7ScaleInE0ELSP_0EEEEEENS4_6LayoutISC_NS5_IJNSA_ILi0EEEST_ST_EEEEENS5_IJNS4_10UnderscoreESW_SW_EEEEENS4_13SM90_TMA_LOADENS4_14ComposedLayoutINS4_7SwizzleILi3ELi4ELi3EEENS4_18smem_ptr_flag_bitsILi16EEENSS_INS5_IJNSA_ILi8EEESG_EEENS5_IJSG_SB_EEEEEEEvNS4_8identityESZ_S19_vS1A_EENS_8epilogue10collective18CollectiveEpilogueINS1C_23Sm100TmaWarpSpecializedILi2ELi1ELi32ELb1ELb0EEEJSH_NS5_IJNSS_ISE_SB_EENSS_ISF_SB_EEEEESI_SJ_SI_SJ_NS1C_6fusion15FusionCallbacksIS1G_NS1K_17LinearCombinationISI_fSI_fLNS_15FloatRoundStyleE2EEESH_S1J_JEEENS4_5SM1004TMEM4LOAD26SM100_TMEM_LOAD_32dp32b32xESZ_NS10_INS11_ILi2ELi4ELi3EEES14_NSS_INS5_IJS15_SF_EEENS5_IJSF_SB_EEEEEEENS4_39AutoVectorizingCopyWithAssumedAlignmentILi128EEENS4_14SM90_TMA_STOREES1Y_S20_S20_EEEvvEEEEvNT_6ParamsE)
        /*0008*/ 	.word	0x00000078


	//----- nvinfo : EIATTR_FRAME_SIZE
	.align		4
.L_19:
        /*000c*/ 	.byte	0x04, 0x11
        /*000e*/ 	.short	(.L_21 - .L_20)
	.align		4
.L_20:
        /*0010*/ 	.word	index@($__internal_2_$__cuda_sm10x_tcgen05_guardrail_trap_unallocated_columns_being_dealloced)
        /*0014*/ 	.word	0x00000000


	//----- nvinfo : EIATTR_FRAME_SIZE
	.align		4
.L_21:
        /*0018*/ 	.byte	0x04, 0x11
        /*001a*/ 	.short	(.L_23 - .L_22)
	.align		4
.L_22:
        /*001c*/ 	.word	index@($__internal_1_$__cuda_sm10x_tcgen05_guardrail_trap_phase_invalid_during_alloc)
        /*0020*/ 	.word	0x00000000


	//----- nvinfo : EIATTR_FRAME_SIZE
	.align		4
.L_23:
        /*0024*/ 	.byte	0x04, 0x11
        /*0026*/ 	.short	(.L_25 - .L_24)
	.align		4
.L_24:
        /*0028*/ 	.word	index@($__internal_0_$__cuda_sm10x_tcgen05_guardrail_trap_col_being_dealloced_not_returned_by_alloc)
        /*002c*/ 	.word	0x00000000


	//----- nvinfo : EIATTR_FRAME_SIZE
	.align		4
.L_25:
        /*0030*/ 	.byte	0x04, 0x11
        /*0032*/ 	.short	(.L_27 - .L_26)
	.align		4
.L_26:
        /*0034*/ 	.word	index@(_ZN7cutlass13device_kernelINS_4gemm6kernel13GemmUniversalIN4cute5tupleIJiiiiEEENS1_10collective13CollectiveMmaINS1_35MainloopSm100TmaUmmaWarpSpecializedILi10ELi2ELi4ENS5_IJNS4_1CILi1EEESB_SB_EEEEENS5_IJNSA_ILi128EEENSA_ILi32EEENSA_ILi64EEEEEENS_10bfloat16_tENS5_IJlSB_lEEESI_SJ_NS4_8TiledMMAINS4_8MMA_AtomIJNS4_20SM100_MMA_F16BF16_SSISI_SI_fLi128ELi32ELNS4_4UMMA5MajorE0ELSO_0ELNSN_7ScaleInE0ELSP_0EEEEEENS4_6LayoutISC_NS5_IJNSA_ILi0EEEST_ST_EEEEENS5_IJNS4_10UnderscoreESW_SW_EEEEENS4_13SM90_TMA_LOADENS4_14ComposedLayoutINS4_7SwizzleILi3ELi4ELi3EEENS4_18smem_ptr_flag_bitsILi16EEENSS_INS5_IJNSA_ILi8EEESG_EEENS5_IJSG_SB_EEEEEEEvNS4_8identityESZ_S19_vS1A_EENS_8epilogue10collective18CollectiveEpilogueINS1C_23Sm100TmaWarpSpecializedILi2ELi1ELi32ELb1ELb0EEEJSH_NS5_IJNSS_ISE_SB_EENSS_ISF_SB_EEEEESI_SJ_SI_SJ_NS1C_6fusion15FusionCallbacksIS1G_NS1K_17LinearCombinationISI_fSI_fLNS_15FloatRoundStyleE2EEESH_S1J_JEEENS4_5SM1004TMEM4LOAD26SM100_TMEM_LOAD_32dp32b32xESZ_NS10_INS11_ILi2ELi4ELi3EEES14_NSS_INS5_IJS15_SF_EEENS5_IJSF_SB_EEEEEEENS4_39AutoVectorizingCopyWithAssumedAlignmentILi128EEENS4_14SM90_TMA_STOREES1Y_S20_S20_EEEvvEEEEvNT_6ParamsE)
        /*0038*/ 	.word	0x00000000


	//----- nvinfo : EIATTR_MIN_STACK_SIZE
	.align		4
.L_27:
        /*003c*/ 	.byte	0x04, 0x12
        /*003e*/ 	.short	(.L_29 - .L_28)
	.align		4
.L_28:
        /*0040*/ 	.word	index@(_ZN7cutlass13device_kernelINS_4gemm6kernel13GemmUniversalIN4cute5tupleIJiiiiEEENS1_10collective13CollectiveMmaINS1_35MainloopSm100TmaUmmaWarpSpecializedILi10ELi2ELi4ENS5_IJNS4_1CILi1EEESB_SB_EEEEENS5_IJNSA_ILi128EEENSA_ILi32EEENSA_ILi64EEEEEENS_10bfloat16_tENS5_IJlSB_lEEESI_SJ_NS4_8TiledMMAINS4_8MMA_AtomIJNS4_20SM100_MMA_F16BF16_SSISI_SI_fLi128ELi32ELNS4_4UMMA5MajorE0ELSO_0ELNSN_7ScaleInE0ELSP_0EEEEEENS4_6LayoutISC_NS5_IJNSA_ILi0EEEST_ST_EEEEENS5_IJNS4_10UnderscoreESW_SW_EEEEENS4_13SM90_TMA_LOADENS4_14ComposedLayoutINS4_7SwizzleILi3ELi4ELi3EEENS4_18smem_ptr_flag_bitsILi16EEENSS_INS5_IJNSA_ILi8EEESG_EEENS5_IJSG_SB_EEEEEEEvNS4_8identityESZ_S19_vS1A_EENS_8epilogue10collective18CollectiveEpilogueINS1C_23Sm100TmaWarpSpecializedILi2ELi1ELi32ELb1ELb0EEEJSH_NS5_IJNSS_ISE_SB_EENSS_ISF_SB_EEEEESI_SJ_SI_SJ_NS1C_6fusion15FusionCallbacksIS1G_NS1K_17LinearCombinationISI_fSI_fLNS_15FloatRoundStyleE2EEESH_S1J_JEEENS4_5SM1004TMEM4LOAD26SM100_TMEM_LOAD_32dp32b32xESZ_NS10_INS11_ILi2ELi4ELi3EEES14_NSS_INS5_IJS15_SF_EEENS5_IJSF_SB_EEEEEEENS4_39AutoVectorizingCopyWithAssumedAlignmentILi128EEENS4_14SM90_TMA_STOREES1Y_S20_S20_EEEvvEEEEvNT_6ParamsE)
        /*0044*/ 	.word	0x00000000
.L_29:


//--------------------- .nv.compat                --------------------------
	.section	.nv.compat,"",@"SHT_CUDA_COMPAT_INFO"
	.align	4
        /*0000*/ 	.byte	0x02, 0x09, 0x01, 0x00, 0x02, 0x02, 0x02, 0x00, 0x02, 0x05, 0x05, 0x00, 0x03, 0x07, 0x01, 0x01
        /*0010*/ 	.byte	0x02, 0x03, 0x01, 0x00, 0x02, 0x06, 0x01, 0x00, 0x04, 0x0b, 0x08, 0x00, 0x09, 0x00, 0x00, 0x00
        /*0020*/ 	.byte	0x00, 0x00, 0x00, 0x00


//--------------------- .nv.info._ZN7cutlass13device_kernelINS_4gemm6kernel13GemmUniversalIN4cute5tupleIJiiiiEEENS1_10collective13CollectiveMmaINS1_35MainloopSm100TmaUmmaWarpSpecializedILi10ELi2ELi4ENS5_IJNS4_1CILi1EEESB_SB_EEEEENS5_IJNSA_ILi128EEENSA_ILi32EEENSA_ILi64EEEEEENS_10bfloat16_tENS5_IJlSB_lEEESI_SJ_NS4_8TiledMMAINS4_8MMA_AtomIJNS4_20SM100_MMA_F16BF16_SSISI_SI_fLi128ELi32ELNS4_4UMMA5MajorE0ELSO_0ELNSN_7ScaleInE0ELSP_0EEEEEENS4_6LayoutISC_NS5_IJNSA_ILi0EEEST_ST_EEEEENS5_IJNS4_10UnderscoreESW_SW_EEEEENS4_13SM90_TMA_LOADENS4_14ComposedLayoutINS4_7SwizzleILi3ELi4ELi3EEENS4_18smem_ptr_flag_bitsILi16EEENSS_INS5_IJNSA_ILi8EEESG_EEENS5_IJSG_SB_EEEEEEEvNS4_8identityESZ_S19_vS1A_EENS_8epilogue10collective18CollectiveEpilogueINS1C_23Sm100TmaWarpSpecializedILi2ELi1ELi32ELb1ELb0EEEJSH_NS5_IJNSS_ISE_SB_EENSS_ISF_SB_EEEEESI_SJ_SI_SJ_NS1C_6fusion15FusionCallbacksIS1G_NS1K_17LinearCombinationISI_fSI_fLNS_15FloatRoundStyleE2EEESH_S1J_JEEENS4_5SM1004TMEM4LOAD26SM100_TMEM_LOAD_32dp32b32xESZ_NS10_INS11_ILi2ELi4ELi3EEES14_NSS_INS5_IJS15_SF_EEENS5_IJSF_SB_EEEEEEENS4_39AutoVectorizingCopyWithAssumedAlignmentILi128EEENS4_14SM90_TMA_STOREES1Y_S20_S20_EEEvvEEEEvNT_6ParamsE --------------------------
	.section	.nv.info._ZN7cutlass13device_kernelINS_4gemm6kernel13GemmUniversalIN4cute5tupleIJiiiiEEENS1_10collective13CollectiveMmaINS1_35MainloopSm100TmaUmmaWarpSpecializedILi10ELi2ELi4ENS5_IJNS4_1CILi1EEESB_SB_EEEEENS5_IJNSA_ILi128EEENSA_ILi32EEENSA_ILi64EEEEEENS_10bfloat16_tENS5_IJlSB_lEEESI_SJ_NS4_8TiledMMAINS4_8MMA_AtomIJNS4_20SM100_MMA_F16BF16_SSISI_SI_fLi128ELi32ELNS4_4UMMA5MajorE0ELSO_0ELNSN_7ScaleInE0ELSP_0EEEEEENS4_6LayoutISC_NS5_IJNSA_ILi0EEEST_ST_EEEEENS5_IJNS4_10UnderscoreESW_SW_EEEEENS4_13SM90_TMA_LOADENS4_14ComposedLayoutINS4_7SwizzleILi3ELi4ELi3EEENS4_18smem_ptr_flag_bitsILi16EEENSS_INS5_IJNSA_ILi8EEESG_EEENS5_IJSG_SB_EEEEEEEvNS4_8identityESZ_S19_vS1A_EENS_8epilogue10collective18CollectiveEpilogueINS1C_23Sm100TmaWarpSpecializedILi2ELi1ELi32ELb1ELb0EEEJSH_NS5_IJNSS_ISE_SB_EENSS_ISF_SB_EEEEESI_SJ_SI_SJ_NS1C_6fusion15FusionCallbacksIS1G_NS1K_17LinearCombinationISI_fSI_fLNS_15FloatRoundStyleE2EEESH_S1J_JEEENS4_5SM1004TMEM4LOAD26SM100_TMEM_LOAD_32dp32b32xESZ_NS10_INS11_ILi2ELi4ELi3EEES14_NSS_INS5_IJS15_SF_EEENS5_IJSF_SB_EEEEEEENS4_39AutoVectorizingCopyWithAssumedAlignmentILi128EEENS4_14SM90_TMA_STOREES1Y_S20_S20_EEEvvEEEEvNT_6ParamsE,"",@"SHT_CUDA_INFO"
	.sectionflags	@""
	.align	4


	//----- nvinfo : EIATTR_CUDA_API_VERSION
	.align		4
        /*0000*/ 	.byte	0x04, 0x37
        /*0002*/ 	.short	(.L_31 - .L_30)
.L_30:
        /*0004*/ 	.word	0x00000082


	//----- nvinfo : EIATTR_KPARAM_INFO
	.align		4
.L_31:
        /*0008*/ 	.byte	0x04, 0x17
        /*000a*/ 	.short	(.L_33 - .L_32)
.L_32:
        /*000c*/ 	.word	0x00000000
        /*0010*/ 	.short	0x0000
        /*0012*/ 	.short	0x0000
        /*0014*/ 	.byte	0x00, 0xf0, 0x01, 0x20


	//----- nvinfo : EIATTR_AT_ENTRY_FRAGMENTS
	.align		4
.L_33:
        /*0018*/ 	.byte	0x04, 0x4f
        /*001a*/ 	.short	(.L_35 - .L_34)


	//   ....[0]....
.L_34:
        /*001c*/ 	.word	0x00000006


	//----- nvinfo : EIATTR_RESERVED_SMEM_USED
	.align		4
.L_35:
        /*0020*/ 	.byte	0x01, 0x41
	.zero		2


	//----- nvinfo : EIATTR_SPARSE_MMA_MASK
	.align		4
        /*0024*/ 	.byte	0x03, 0x50
        /*0026*/ 	.short	0x0000


	//----- nvinfo : EIATTR_TCGEN05_1CTA_USED
	.align		4
        /*0028*/ 	.byte	0x01, 0x51
	.zero		2


	//----- nvinfo : EIATTR_MAXREG_COUNT
	.align		4
        /*002c*/ 	.byte	0x03, 0x1b
        /*002e*/ 	.short	0x00ff


	//----- nvinfo : EIATTR_NUM_BARRIERS
	.align		4
        /*0030*/ 	.byte	0x02, 0x4c
        /*0032*/ 	.byte	0x07
	.zero		1


	//----- nvinfo : EIATTR_EXTERNS
	.align		4
        /*0034*/ 	.byte	0x04, 0x0f
        /*0036*/ 	.short	(.L_37 - .L_36)


	//   ....[0]....
	.align		4
.L_36:
        /*0038*/ 	.word	index@(__assertfail)


	//----- nvinfo : EIATTR_MERCURY_ISA_VERSION
	.align		4
.L_37:
        /*003c*/ 	.byte	0x03, 0x5f
        /*003e*/ 	.short	0x0101


	//----- nvinfo : EIATTR_INT_WARP_WIDE_INSTR_OFFSETS
	.align		4
        /*0040*/ 	.byte	0x04, 0x31
        /*0042*/ 	.short	(.L_39 - .L_38)


	//   ....[0]....
.L_38:
        /*0044*/ 	.word	0x00001e90


	//   ....[1]....
        /*0048*/ 	.word	0x00003c30


	//   ....[2]....
        /*004c*/ 	.word	0x00003c60


	//   ....[3]....
        /*0050*/ 	.word	0x00003cb0


	//   ....[4]....
        /*0054*/ 	.word	0x000046a0


	//   ....[5]....
        /*0058*/ 	.word	0x000047e0


	//----- nvinfo : EIATTR_COOP_GROUP_MASK_REGIDS
	.align		4
.L_39:
        /*005c*/ 	.byte	0x04, 0x29
        /*005e*/ 	.short	(.L_41 - .L_40)


	//   ....[0]....
.L_40:
        /*0060*/ 	.word	0xffffffff


	//   ....[1]....
        /*0064*/ 	.word	0xffffffff


	//   ....[2]....
        /*0068*/ 	.word	0xffffffff


	//   ....[3]....
        /*006c*/ 	.word	0xffffffff


	//   ....[4]....
        /*0070*/ 	.word	0xffffffff


	//   ....[5]....
        /*0074*/ 	.word	0xffffffff


	//   ....[6]....
        /*0078*/ 	.word	0xffffffff


	//   ....[7]....
        /*007c*/ 	.word	0xffffffff


	//   ....[8]....
        /*0080*/ 	.word	0xffffffff


	//   ....[9]....
        /*0084*/ 	.word	0xffffffff


	//   ....[10]....
        /*0088*/ 	.word	0xffffffff


	//   ....[11]....
        /*008c*/ 	.word	0xffffffff


	//   ....[12]....
        /*0090*/ 	.word	0xffffffff


	//----- nvinfo : EIATTR_COOP_GROUP_INSTR_OFFSETS
	.align		4
.L_41:
        /*0094*/ 	.byte	0x04, 0x28
        /*0096*/ 	.short	(.L_43 - .L_42)


	//   ....[0]....
.L_42:
        /*0098*/ 	.word	0x00000090


	//   ....[1]....
        /*009c*/ 	.word	0x000004d0


	//   ....[2]....
        /*00a0*/ 	.word	0x00000730


	//   ....[3]....
        /*00a4*/ 	.word	0x00000890


	//   ....[4]....
        /*00a8*/ 	.word	0x00000990


	//   ....[5]....
        /*00ac*/ 	.word	0x00000b00


	//   ....[6]....
        /*00b0*/ 	.word	0x00000ca0


	//   ....[7]....
        /*00b4*/ 	.word	0x00001d70


	//   ....[8]....
        /*00b8*/ 	.word	0x00002eb0


	//   ....[9]....
        /*00bc*/ 	.word	0x000030c0


	//   ....[10]....
        /*00c0*/ 	.word	0x000030f0


	//   ....[11]....
        /*00c4*/ 	.word	0x00003b20


	//   ....[12]....
        /*00c8*/ 	.word	0x00003d50


	//----- nvinfo : EIATTR_VRC_CTA_INIT_COUNT
	.align		4
.L_43:
        /*00cc*/ 	.byte	0x02, 0x4a
        /*00ce*/ 	.byte	0x80
	.zero		1


	//----- nvinfo : EIATTR_SYSCALL_OFFSETS
	.align		4
        /*00d0*/ 	.byte	0x04, 0x46
        /*00d2*/ 	.short	(.L_45 - .L_44)


	//   ....[0]....
.L_44:
        /*00d4*/ 	.word	0x000052b0


	//   ....[1]....
        /*00d8*/ 	.word	0x000053a0


	//   ....[2]....
        /*00dc*/ 	.word	0x00005b10


	//----- nvinfo : EIATTR_MBARRIER_INSTR_OFFSETS
	.align		4
.L_45:
        /*00e0*/ 	.byte	0x04, 0x39
        /*00e2*/ 	.short	(.L_47 - .L_46)


	//   ....[0]....
.L_46:
        /*00e4*/ 	.word	0x000005d0
        /*00e8*/ 	.word	0x000000ff
        /*00ec*/ 	.word	0x00000000
        /*00f0*/ 	.short	0x0100
        /*00f2*/ 	.byte	0x05
	.zero		1


	//   ....[1]....
        /*00f4*/ 	.word	0x000005e0
        /*00f8*/ 	.word	0x000000ff
        /*00fc*/ 	.word	0x00000050
        /*0100*/ 	.short	0x0100
        /*0102*/ 	.byte	0x05
	.zero		1


	//   ....[2]....
        /*0104*/ 	.word	0x000005f0
        /*0108*/ 	.word	0x000000ff
        /*010c*/ 	.word	0x00000008
        /*0110*/ 	.short	0x0100
        /*0112*/ 	.byte	0x05
	.zero		1


	//   ....[3]....
        /*0114*/ 	.word	0x00000600
        /*0118*/ 	.word	0x000000ff
        /*011c*/ 	.word	0x00000058
        /*0120*/ 	.short	0x0100
        /*0122*/ 	.byte	0x05
	.zero		1


	//   ....[4]....
        /*0124*/ 	.word	0x00000610
        /*0128*/ 	.word	0x000000ff
        /*012c*/ 	.word	0x00000010
        /*0130*/ 	.short	0x0100
        /*0132*/ 	.byte	0x05
	.zero		1


	//   ....[5]....
        /*0134*/ 	.word	0x00000620
        /*0138*/ 	.word	0x000000ff
        /*013c*/ 	.word	0x00000060
        /*0140*/ 	.short	0x0100
        /*0142*/ 	.byte	0x05
	.zero		1


	//   ....[6]....
        /*0144*/ 	.word	0x00000630
        /*0148*/ 	.word	0x000000ff
        /*014c*/ 	.word	0x00000018
        /*0150*/ 	.short	0x0100
        /*0152*/ 	.byte	0x05
	.zero		1


	//   ....[7]....
        /*0154*/ 	.word	0x00000640
        /*0158*/ 	.word	0x000000ff
        /*015c*/ 	.word	0x00000068
        /*0160*/ 	.short	0x0100
        /*0162*/ 	.byte	0x05
	.zero		1


	//   ....[8]....
        /*0164*/ 	.word	0x00000650
        /*0168*/ 	.word	0x000000ff
        /*016c*/ 	.word	0x00000020
        /*0170*/ 	.short	0x0100
        /*0172*/ 	.byte	0x05
	.zero		1


	//   ....[9]....
        /*0174*/ 	.word	0x00000660
        /*0178*/ 	.word	0x000000ff
        /*017c*/ 	.word	0x00000070
        /*0180*/ 	.short	0x0100
        /*0182*/ 	.byte	0x05
	.zero		1


	//   ....[10]....
        /*0184*/ 	.word	0x00000670
        /*0188*/ 	.word	0x000000ff
        /*018c*/ 	.word	0x00000028
        /*0190*/ 	.short	0x0100
        /*0192*/ 	.byte	0x05
	.zero		1


	//   ....[11]....
        /*0194*/ 	.word	0x00000680
        /*0198*/ 	.word	0x000000ff
        /*019c*/ 	.word	0x00000078
        /*01a0*/ 	.short	0x0100
        /*01a2*/ 	.byte	0x05
	.zero		1


	//   ....[12]....
        /*01a4*/ 	.word	0x00000690
        /*01a8*/ 	.word	0x000000ff
        /*01ac*/ 	.word	0x00000030
        /*01b0*/ 	.short	0x0100
        /*01b2*/ 	.byte	0x05
	.zero		1


	//   ....[13]....
        /*01b4*/ 	.word	0x000006a0
        /*01b8*/ 	.word	0x000000ff
        /*01bc*/ 	.word	0x00000080
        /*01c0*/ 	.short	0x0100
        /*01c2*/ 	.byte	0x05
	.zero		1


	//   ....[14]....
        /*01c4*/ 	.word	0x000006b0
        /*01c8*/ 	.word	0x000000ff
        /*01cc*/ 	.word	0x00000038
        /*01d0*/ 	.short	0x0100
        /*01d2*/ 	.byte	0x05
	.zero		1


	//   ....[15]....
        /*01d4*/ 	.word	0x000006c0
        /*01d8*/ 	.word	0x000000ff
        /*01dc*/ 	.word	0x00000088
        /*01e0*/ 	.short	0x0100
        /*01e2*/ 	.byte	0x05
	.zero		1


	//   ....[16]....
        /*01e4*/ 	.word	0x000006d0
        /*01e8*/ 	.word	0x000000ff
        /*01ec*/ 	.word	0x00000040
        /*01f0*/ 	.short	0x0100
        /*01f2*/ 	.byte	0x05
	.zero		1


	//   ....[17]....
        /*01f4*/ 	.word	0x000006e0
        /*01f8*/ 	.word	0x000000ff
        /*01fc*/ 	.word	0x00000090
        /*0200*/ 	.short	0x0100
        /*0202*/ 	.byte	0x05
	.zero		1


	//   ....[18]....
        /*0204*/ 	.word	0x000006f0
        /*0208*/ 	.word	0x000000ff
        /*020c*/ 	.word	0x00000048
        /*0210*/ 	.short	0x0100
        /*0212*/ 	.byte	0x05
	.zero		1


	//   ....[19]....
        /*0214*/ 	.word	0x00000700
        /*0218*/ 	.word	0x000000ff
        /*021c*/ 	.word	0x00000098
        /*0220*/ 	.short	0x0100
        /*0222*/ 	.byte	0x05
	.zero		1


	//   ....[20]....
        /*0224*/ 	.word	0x00000840
        /*0228*/ 	.word	0x000000ff
        /*022c*/ 	.word	0x000000a0
        /*0230*/ 	.short	0x0100
        /*0232*/ 	.byte	0x07
	.zero		1


	//   ....[21]....
        /*0234*/ 	.word	0x00000850
        /*0238*/ 	.word	0x000000ff
        /*023c*/ 	.word	0x000000b0
        /*0240*/ 	.short	0x0100
        /*0242*/ 	.byte	0x07
	.zero		1


	//   ....[22]....
        /*0244*/ 	.word	0x00000860
        /*0248*/ 	.word	0x000000ff
        /*024c*/ 	.word	0x000000a8
        /*0250*/ 	.short	0x0100
        /*0252*/ 	.byte	0x07
	.zero		1


	//   ....[23]....
        /*0254*/ 	.word	0x00000870
        /*0258*/ 	.word	0x000000ff
        /*025c*/ 	.word	0x000000b8
        /*0260*/ 	.short	0x0100
        /*0262*/ 	.byte	0x07
	.zero		1


	//   ....[24]....
        /*0264*/ 	.word	0x00000960
        /*0268*/ 	.word	0x000000ff
        /*026c*/ 	.word	0x000000c0
        /*0270*/ 	.short	0x0100
        /*0272*/ 	.byte	0x05
	.zero		1


	//   ....[25]....
        /*0274*/ 	.word	0x00000970
        /*0278*/ 	.word	0x000000ff
        /*027c*/ 	.word	0x000000c8
        /*0280*/ 	.short	0x0100
        /*0282*/ 	.byte	0x05
	.zero		1


	//   ....[26]....
        /*0284*/ 	.word	0x00000ab0
        /*0288*/ 	.word	0x000000ff
        /*028c*/ 	.word	0x000000d0
        /*0290*/ 	.short	0x0100
        /*0292*/ 	.byte	0x05
	.zero		1


	//   ....[27]....
        /*0294*/ 	.word	0x00000ac0
        /*0298*/ 	.word	0x000000ff
        /*029c*/ 	.word	0x000000e0
        /*02a0*/ 	.short	0x0100
        /*02a2*/ 	.byte	0x05
	.zero		1


	//   ....[28]....
        /*02a4*/ 	.word	0x00000ad0
        /*02a8*/ 	.word	0x000000ff
        /*02ac*/ 	.word	0x000000d8
        /*02b0*/ 	.short	0x0100
        /*02b2*/ 	.byte	0x05
	.zero		1


	//   ....[29]....
        /*02b4*/ 	.word	0x00000ae0
        /*02b8*/ 	.word	0x000000ff
        /*02bc*/ 	.word	0x000000e8
        /*02c0*/ 	.short	0x0100
        /*02c2*/ 	.byte	0x05
	.zero		1


	//   ....[30]....
        /*02c4*/ 	.word	0x00000c10
        /*02c8*/ 	.word	0x000000ff
        /*02cc*/ 	.word	0x000000f0
        /*02d0*/ 	.short	0x0100
        /*02d2*/ 	.byte	0x07
	.zero		1


	//   ....[31]....
        /*02d4*/ 	.word	0x00000c20
        /*02d8*/ 	.word	0x000000ff
        /*02dc*/ 	.word	0x00000110
        /*02e0*/ 	.short	0x0100
        /*02e2*/ 	.byte	0x07
	.zero		1


	//   ....[32]....
        /*02e4*/ 	.word	0x00000c30
        /*02e8*/ 	.word	0x000000ff
        /*02ec*/ 	.word	0x000000f8
        /*02f0*/ 	.short	0x0100
        /*02f2*/ 	.byte	0x07
	.zero		1


	//   ....[33]....
        /*02f4*/ 	.word	0x00000c40
        /*02f8*/ 	.word	0x000000ff
        /*02fc*/ 	.word	0x00000118
        /*0300*/ 	.short	0x0100
        /*0302*/ 	.byte	0x07
	.zero		1


	//   ....[34]....
        /*0304*/ 	.word	0x00000c50
        /*0308*/ 	.word	0x000000ff
        /*030c*/ 	.word	0x00000100
        /*0310*/ 	.short	0x0100
        /*0312*/ 	.byte	0x07
	.zero		1


	//   ....[35]....
        /*0314*/ 	.word	0x00000c60
        /*0318*/ 	.word	0x000000ff
        /*031c*/ 	.word	0x00000120
        /*0320*/ 	.short	0x0100
        /*0322*/ 	.byte	0x07
	.zero		1


	//   ....[36]....
        /*0324*/ 	.word	0x00000c70
        /*0328*/ 	.word	0x000000ff
        /*032c*/ 	.word	0x00000108
        /*0330*/ 	.short	0x0100
        /*0332*/ 	.byte	0x07
	.zero		1


	//   ....[37]....
        /*0334*/ 	.word	0x00000c80
        /*0338*/ 	.word	0x000000ff
        /*033c*/ 	.word	0x00000128
        /*0340*/ 	.short	0x0100
        /*0342*/ 	.byte	0x07
	.zero		1


	//   ....[38]....
        /*0344*/ 	.word	0x00000d70
        /*0348*/ 	.word	0x000000ff
        /*034c*/ 	.word	0x00000130
        /*0350*/ 	.short	0x0100
        /*0352*/ 	.byte	0x05
	.zero		1


	//   ....[39]....
        /*0354*/ 	.word	0x00000d80
        /*0358*/ 	.word	0x000000ff
        /*035c*/ 	.word	0x00000140
        /*0360*/ 	.short	0x0100
        /*0362*/ 	.byte	0x05
	.zero		1


	//   ....[40]....
        /*0364*/ 	.word	0x00000d90
        /*0368*/ 	.word	0x000000ff
        /*036c*/ 	.word	0x00000138
        /*0370*/ 	.short	0x0100
        /*0372*/ 	.byte	0x05
	.zero		1


	//   ....[41]....
        /*0374*/ 	.word	0x00000da0
        /*0378*/ 	.word	0x000000ff
        /*037c*/ 	.word	0x00000148
        /*0380*/ 	.short	0x0100
        /*0382*/ 	.byte	0x05
	.zero		1


	//   ....[42]....
        /*0384*/ 	.word	0x00001670
        /*0388*/ 	.word	0x00000002
        /*038c*/ 	.word	0x00000140
        /*0390*/ 	.short	0x010a
        /*0392*/ 	.byte	0xff
	.zero		1


	//   ....[43]....
        /*0394*/ 	.word	0x000016a0
        /*0398*/ 	.word	0x00000002
        /*039c*/ 	.word	0x00000130
        /*03a0*/ 	.short	0x0101
        /*03a2*/ 	.byte	0xff
	.zero		1


	//   ....[44]....
        /*03a4*/ 	.word	0x00001770
        /*03a8*/ 	.word	0x000000ff
        /*03ac*/ 	.word	0x00000050
        /*03b0*/ 	.short	0x010a
        /*03b2*/ 	.byte	0x08
	.zero		1


	//   ....[45]....
        /*03b4*/ 	.word	0x00001810
        /*03b8*/ 	.word	0x000000ff
        /*03bc*/ 	.word	0x00000050
        /*03c0*/ 	.short	0x010a
        /*03c2*/ 	.byte	0x21
	.zero		1


	//   ....[46]....
        /*03c4*/ 	.word	0x00001960
        /*03c8*/ 	.word	0x000000ff
        /*03cc*/ 	.word	0x00000050
        /*03d0*/ 	.short	0x010a
        /*03d2*/ 	.byte	0x08
	.zero		1


	//   ....[47]....
        /*03d4*/ 	.word	0x00001a70
        /*03d8*/ 	.word	0x000000ff
        /*03dc*/ 	.word	0x000000c8
        /*03e0*/ 	.short	0x0101
        /*03e2*/ 	.byte	0x04
	.zero		1


	//   ....[48]....
        /*03e4*/ 	.word	0x00001a90
        /*03e8*/ 	.word	0x000000ff
        /*03ec*/ 	.word	0x00000050
        /*03f0*/ 	.short	0x010a
        /*03f2*/ 	.byte	0x08
	.zero		1


	//   ....[49]....
        /*03f4*/ 	.word	0x00001b10
        /*03f8*/ 	.word	0x000000ff
        /*03fc*/ 	.word	0x00000050
        /*0400*/ 	.short	0x010a
        /*0402*/ 	.byte	0x11
	.zero		1


	//   ....[50]....
        /*0404*/ 	.word	0x00001c60
        /*0408*/ 	.word	0x000000ff
        /*040c*/ 	.word	0x00000050
        /*0410*/ 	.short	0x010a
        /*0412*/ 	.byte	0x08
	.zero		1


	//   ....[51]....
        /*0414*/ 	.word	0x00001da0
        /*0418*/ 	.word	0x00000002
        /*041c*/ 	.word	0x000000d0
        /*0420*/ 	.short	0x010a
        /*0422*/ 	.byte	0xff
	.zero		1


	//   ....[52]....
        /*0424*/ 	.word	0x00001e60
        /*0428*/ 	.word	0x00000002
        /*042c*/ 	.word	0x00000000
        /*0430*/ 	.short	0x0101
        /*0432*/ 	.byte	0xff
	.zero		1


	//   ....[53]....
        /*0434*/ 	.word	0x000023c0
        /*0438*/ 	.word	0x000000ff
        /*043c*/ 	.word	0x00000000
        /*0440*/ 	.short	0x010a
        /*0442*/ 	.byte	0x05
	.zero		1


	//   ....[54]....
        /*0444*/ 	.word	0x00002450
        /*0448*/ 	.word	0x000000ff
        /*044c*/ 	.word	0x00000000
        /*0450*/ 	.short	0x010a
        /*0452*/ 	.byte	0x05
	.zero		1


	//   ....[55]....
        /*0454*/ 	.word	0x000024e0
        /*0458*/ 	.word	0x000000ff
        /*045c*/ 	.word	0x00000000
        /*0460*/ 	.short	0x010a
        /*0462*/ 	.byte	0x05
	.zero		1


	//   ....[56]....
        /*0464*/ 	.word	0x00002570
        /*0468*/ 	.word	0x000000ff
        /*046c*/ 	.word	0x00000000
        /*0470*/ 	.short	0x010a
        /*0472*/ 	.byte	0x05
	.zero		1


	//   ....[57]....
        /*0474*/ 	.word	0x00002600
        /*0478*/ 	.word	0x000000ff
        /*047c*/ 	.word	0x00000000
        /*0480*/ 	.short	0x010a
        /*0482*/ 	.byte	0x05
	.zero		1


	//   ....[58]....
        /*0484*/ 	.word	0x00002690
        /*0488*/ 	.word	0x000000ff
        /*048c*/ 	.word	0x00000000
        /*0490*/ 	.short	0x010a
        /*0492*/ 	.byte	0x05
	.zero		1


	//   ....[59]....
        /*0494*/ 	.word	0x00002720
        /*0498*/ 	.word	0x000000ff
        /*049c*/ 	.word	0x00000000
        /*04a0*/ 	.short	0x010a
        /*04a2*/ 	.byte	0x05
	.zero		1


	//   ....[60]....
        /*04a4*/ 	.word	0x000027b0
        /*04a8*/ 	.word	0x000000ff
        /*04ac*/ 	.word	0x00000000
        /*04b0*/ 	.short	0x010a
        /*04b2*/ 	.byte	0x05
	.zero		1


	//   ....[61]....
        /*04b4*/ 	.word	0x00002840
        /*04b8*/ 	.word	0x000000ff
        /*04bc*/ 	.word	0x00000000
        /*04c0*/ 	.short	0x010a
        /*04c2*/ 	.byte	0x05
	.zero		1


	//   ....[62]....
        /*04c4*/ 	.word	0x000028e0
        /*04c8*/ 	.word	0x00000000
        /*04cc*/ 	.word	0x00000000
        /*04d0*/ 	.short	0x010a
        /*04d2*/ 	.byte	0xff
	.zero		1


	//   ....[63]....
        /*04d4*/ 	.word	0x00002a00
        /*04d8*/ 	.word	0x00000000
        /*04dc*/ 	.word	0x00000130
        /*04e0*/ 	.short	0x010a
        /*04e2*/ 	.byte	0xff
	.zero		1


	//   ....[64]....
        /*04e4*/ 	.word	0x00002a70
        /*04e8*/ 	.word	0x00000000
        /*04ec*/ 	.word	0x00000000
        /*04f0*/ 	.short	0x0101
        /*04f2*/ 	.byte	0xff
	.zero		1


	//   ....[65]....
        /*04f4*/ 	.word	0x00002a90
        /*04f8*/ 	.word	0x000000ff
        /*04fc*/ 	.word	0x000000e0
        /*0500*/ 	.short	0x010a
        /*0502*/ 	.byte	0x05
	.zero		1


	//   ....[66]....
        /*0504*/ 	.word	0x00002bb0
        /*0508*/ 	.word	0x00000000
        /*050c*/ 	.word	0x000000d0
        /*0510*/ 	.short	0x010a
        /*0512*/ 	.byte	0xff
	.zero		1


	//   ....[67]....
        /*0514*/ 	.word	0x00002cb0
        /*0518*/ 	.word	0x00000000
        /*051c*/ 	.word	0x00000000
        /*0520*/ 	.short	0x0101
        /*0522*/ 	.byte	0xff
	.zero		1


	//   ....[68]....
        /*0524*/ 	.word	0x00002d40
        /*0528*/ 	.word	0x000000ff
        /*052c*/ 	.word	0x000000e0
        /*0530*/ 	.short	0x0106
        /*0532*/ 	.byte	0x05
	.zero		1


	//   ....[69]....
        /*0534*/ 	.word	0x00002d60
        /*0538*/ 	.word	0x000000ff
        /*053c*/ 	.word	0x000000e0
        /*0540*/ 	.short	0x010a
        /*0542*/ 	.byte	0x05
	.zero		1


	//   ....[70]....
        /*0544*/ 	.word	0x00002df0
        /*0548*/ 	.word	0x000000ff
        /*054c*/ 	.word	0x000000e0
        /*0550*/ 	.short	0x0106
        /*0552*/ 	.byte	0x04
	.zero		1


	//   ....[71]....
        /*0554*/ 	.word	0x00002e30
        /*0558*/ 	.word	0x00000000
        /*055c*/ 	.word	0x000000e0
        /*0560*/ 	.short	0x010a
        /*0562*/ 	.byte	0xff
	.zero		1


	//   ....[72]....
        /*0564*/ 	.word	0x00003370
        /*0568*/ 	.word	0x00000000
        /*056c*/ 	.word	0x000000d0
        /*0570*/ 	.short	0x010a
        /*0572*/ 	.byte	0xff
	.zero		1


	//   ....[73]....
        /*0574*/ 	.word	0x00003480
        /*0578*/ 	.word	0x00000003
        /*057c*/ 	.word	0x00000000
        /*0580*/ 	.short	0x0101
        /*0582*/ 	.byte	0xff
	.zero		1


	//   ....[74]....
        /*0584*/ 	.word	0x00003490
        /*0588*/ 	.word	0x000000ff
        /*058c*/ 	.word	0x00000000
        /*0590*/ 	.short	0x010a
        /*0592*/ 	.byte	0x06
	.zero		1


	//   ....[75]....
        /*0594*/ 	.word	0x000034b0
        /*0598*/ 	.word	0x000000ff
        /*059c*/ 	.word	0x00000110
        /*05a0*/ 	.short	0x010a
        /*05a2*/ 	.byte	0x07
	.zero		1


	//   ....[76]....
        /*05a4*/ 	.word	0x00003580
        /*05a8*/ 	.word	0x000000ff
        /*05ac*/ 	.word	0x00000000
        /*05b0*/ 	.short	0x010a
        /*05b2*/ 	.byte	0x06
	.zero		1


	//   ....[77]....
        /*05b4*/ 	.word	0x000036b0
        /*05b8*/ 	.word	0x000000ff
        /*05bc*/ 	.word	0x00000000
        /*05c0*/ 	.short	0x010a
        /*05c2*/ 	.byte	0x1a
	.zero		1


	//   ....[78]....
        /*05c4*/ 	.word	0x00003950
        /*05c8*/ 	.word	0x000000ff
        /*05cc*/ 	.word	0x00000000
        /*05d0*/ 	.short	0x010a
        /*05d2*/ 	.byte	0x06
	.zero		1


	//   ....[79]....
        /*05d4*/ 	.word	0x000039e0
        /*05d8*/ 	.word	0x000000ff
        /*05dc*/ 	.word	0x00000000
        /*05e0*/ 	.short	0x010a
        /*05e2*/ 	.byte	0x06
	.zero		1


	//   ....[80]....
        /*05e4*/ 	.word	0x00003a70
        /*05e8*/ 	.word	0x000000ff
        /*05ec*/ 	.word	0x00000000
        /*05f0*/ 	.short	0x010a
        /*05f2*/ 	.byte	0x06
	.zero		1


	//   ....[81]....
        /*05f4*/ 	.word	0x00003b00
        /*05f8*/ 	.word	0x000000ff
        /*05fc*/ 	.word	0x00000000
        /*0600*/ 	.short	0x010a
        /*0602*/ 	.byte	0x07
	.zero		1


	//   ....[82]....
        /*0604*/ 	.word	0x00003f40
        /*0608*/ 	.word	0x00000000
        /*060c*/ 	.word	0x000000d0
        /*0610*/ 	.short	0x010a
        /*0612*/ 	.byte	0xff
	.zero		1


	//   ....[83]....
        /*0614*/ 	.word	0x00004020
        /*0618*/ 	.word	0x00000000
        /*061c*/ 	.word	0x00000000
        /*0620*/ 	.short	0x0101
        /*0622*/ 	.byte	0xff
	.zero		1


	//   ....[84]....
        /*0624*/ 	.word	0x00004340
        /*0628*/ 	.word	0x000000ff
        /*062c*/ 	.word	0x000000c8
        /*0630*/ 	.short	0x010a
        /*0632*/ 	.byte	0x07
	.zero		1


	//   ....[85]....
        /*0634*/ 	.word	0x00004520
        /*0638*/ 	.word	0x000000ff
        /*063c*/ 	.word	0x000000b0
        /*0640*/ 	.short	0x010a
        /*0642*/ 	.byte	0x0d
	.zero		1


	//   ....[86]....
        /*0644*/ 	.word	0x00004830
        /*0648*/ 	.word	0x000000ff
        /*064c*/ 	.word	0x000000a0
        /*0650*/ 	.short	0x010b
        /*0652*/ 	.byte	0x0d
	.zero		1


	//   ....[87]....
        /*0654*/ 	.word	0x00004890
        /*0658*/ 	.word	0x000000ff
        /*065c*/ 	.word	0x00000000
        /*0660*/ 	.short	0x0101
        /*0662*/ 	.byte	0x0e
	.zero		1


	//   ....[88]....
        /*0664*/ 	.word	0x000048e0
        /*0668*/ 	.word	0x000000ff
        /*066c*/ 	.word	0x00000000
        /*0670*/ 	.short	0x010a
        /*0672*/ 	.byte	0x04
	.zero		1


	//   ....[89]....
        /*0674*/ 	.word	0x00004980
        /*0678*/ 	.word	0x00000000
        /*067c*/ 	.word	0x00000000
        /*0680*/ 	.short	0x010a
        /*0682*/ 	.byte	0xff
	.zero		1


	//   ....[90]....
        /*0684*/ 	.word	0x00004cc0
        /*0688*/ 	.word	0x00000000
        /*068c*/ 	.word	0x000000d0
        /*0690*/ 	.short	0x010a
        /*0692*/ 	.byte	0xff
	.zero		1


	//   ....[91]....
        /*0694*/ 	.word	0x00004dd0
        /*0698*/ 	.word	0x00000000
        /*069c*/ 	.word	0x00000000
        /*06a0*/ 	.short	0x0101
        /*06a2*/ 	.byte	0xff
	.zero		1


	//   ....[92]....
        /*06a4*/ 	.word	0x00005780
        /*06a8*/ 	.word	0x00000003
        /*06ac*/ 	.word	0x000000a0
        /*06b0*/ 	.short	0x010a
        /*06b2*/ 	.byte	0xff
	.zero		1


	//   ....[93]....
        /*06b4*/ 	.word	0x00005790
        /*06b8*/ 	.word	0x00000010
        /*06bc*/ 	.word	0x000000f0
        /*06c0*/ 	.short	0x010a
        /*06c2*/ 	.byte	0xff
	.zero		1


	//   ....[94]....
        /*06c4*/ 	.word	0x00005930
        /*06c8*/ 	.word	0x00000003
        /*06cc*/ 	.word	0x000000a0
        /*06d0*/ 	.short	0x010a
        /*06d2*/ 	.byte	0xff
	.zero		1


	//   ....[95]....
        /*06d4*/ 	.word	0x000059f0
        /*06d8*/ 	.word	0x00000010
        /*06dc*/ 	.word	0x000000f0
        /*06e0*/ 	.short	0x010a
        /*06e2*/ 	.byte	0xff
	.zero		1


	//   ....[96]....
        /*06e4*/ 	.word	0x00005c90
        /*06e8*/ 	.word	0x000000ff
        /*06ec*/ 	.word	0x00000000
        /*06f0*/ 	.short	0x0101
        /*06f2*/ 	.byte	0x05
	.zero		1


	//   ....[97]....
        /*06f4*/ 	.word	0x00006550
        /*06f8*/ 	.word	0x00000000
        /*06fc*/ 	.word	0x00000000
        /*0700*/ 	.short	0x0101
        /*0702*/ 	.byte	0xff
	.zero		1


	//   ....[98]....
        /*0704*/ 	.word	0x000067f0
        /*0708*/ 	.word	0x00000002
        /*070c*/ 	.word	0x00000140
        /*0710*/ 	.short	0x010a
        /*0712*/ 	.byte	0xff
	.zero		1


	//   ....[99]....
        /*0714*/ 	.word	0x00006850
        /*0718*/ 	.word	0x00000002
        /*071c*/ 	.word	0x00000050
        /*0720*/ 	.short	0x010a
        /*0722*/ 	.byte	0xff
	.zero		1


	//   ....[100]....
        /*0724*/ 	.word	0x000068b0
        /*0728*/ 	.word	0x00000002
        /*072c*/ 	.word	0x00000050
        /*0730*/ 	.short	0x010a
        /*0732*/ 	.byte	0xff
	.zero		1


	//   ....[101]....
        /*0734*/ 	.word	0x00006900
        /*0738*/ 	.word	0x00000002
        /*073c*/ 	.word	0x000000d0
        /*0740*/ 	.short	0x010a
        /*0742*/ 	.byte	0xff
	.zero		1


	//   ....[102]....
        /*0744*/ 	.word	0x00006960
        /*0748*/ 	.word	0x00000000
        /*074c*/ 	.word	0x00000000
        /*0750*/ 	.short	0x010a
        /*0752*/ 	.byte	0xff
	.zero		1


	//   ....[103]....
        /*0754*/ 	.word	0x000069c0
        /*0758*/ 	.word	0x00000000
        /*075c*/ 	.word	0x00000000
        /*0760*/ 	.short	0x010a
        /*0762*/ 	.byte	0xff
	.zero		1


	//   ....[104]....
        /*0764*/ 	.word	0x00006a20
        /*0768*/ 	.word	0x00000000
        /*076c*/ 	.word	0x00000000
        /*0770*/ 	.short	0x010a
        /*0772*/ 	.byte	0xff
	.zero		1


	//   ....[105]....
        /*0774*/ 	.word	0x00006a80
        /*0778*/ 	.word	0x00000000
        /*077c*/ 	.word	0x00000000
        /*0780*/ 	.short	0x010a
        /*0782*/ 	.byte	0xff
	.zero		1


	//   ....[106]....
        /*0784*/ 	.word	0x00006ae0
        /*0788*/ 	.word	0x00000000
        /*078c*/ 	.word	0x00000000
        /*0790*/ 	.short	0x010a
        /*0792*/ 	.byte	0xff
	.zero		1


	//   ....[107]....
        /*0794*/ 	.word	0x00006b40
        /*0798*/ 	.word	0x00000000
        /*079c*/ 	.word	0x00000000
        /*07a0*/ 	.short	0x010a
        /*07a2*/ 	.byte	0xff
	.zero		1


	//   ....[108]....
        /*07a4*/ 	.word	0x00006ba0
        /*07a8*/ 	.word	0x00000000
        /*07ac*/ 	.word	0x00000000
        /*07b0*/ 	.short	0x010a
        /*07b2*/ 	.byte	0xff
	.zero		1


	//   ....[109]....
        /*07b4*/ 	.word	0x00006c00
        /*07b8*/ 	.word	0x00000000
        /*07bc*/ 	.word	0x00000000
        /*07c0*/ 	.short	0x010a
        /*07c2*/ 	.byte	0xff
	.zero		1


	//   ....[110]....
        /*07c4*/ 	.word	0x00006c60
        /*07c8*/ 	.word	0x00000000
        /*07cc*/ 	.word	0x00000000
        /*07d0*/ 	.short	0x010a
        /*07d2*/ 	.byte	0xff
	.zero		1


	//   ....[111]....
        /*07d4*/ 	.word	0x00006cb0
        /*07d8*/ 	.word	0x00000000
        /*07dc*/ 	.word	0x00000130
        /*07e0*/ 	.short	0x010a
        /*07e2*/ 	.byte	0xff
	.zero		1


	//   ....[112]....
        /*07e4*/ 	.word	0x00006d10
        /*07e8*/ 	.word	0x00000000
        /*07ec*/ 	.word	0x000000e0
        /*07f0*/ 	.short	0x010a
        /*07f2*/ 	.byte	0xff
	.zero		1


	//   ....[113]....
        /*07f4*/ 	.word	0x00006d60
        /*07f8*/ 	.word	0x00000000
        /*07fc*/ 	.word	0x000000d0
        /*0800*/ 	.short	0x010a
        /*0802*/ 	.byte	0xff
	.zero		1


	//   ....[114]....
        /*0804*/ 	.word	0x00006dc0
        /*0808*/ 	.word	0x00000000
        /*080c*/ 	.word	0x000000e0
        /*0810*/ 	.short	0x010a
        /*0812*/ 	.byte	0xff
	.zero		1


	//   ....[115]....
        /*0814*/ 	.word	0x00006e10
        /*0818*/ 	.word	0x00000000
        /*081c*/ 	.word	0x000000d0
        /*0820*/ 	.short	0x010a
        /*0822*/ 	.byte	0xff
	.zero		1


	//   ....[116]....
        /*0824*/ 	.word	0x00006e70
        /*0828*/ 	.word	0x00000002
        /*082c*/ 	.word	0x00000110
        /*0830*/ 	.short	0x010a
        /*0832*/ 	.byte	0xff
	.zero		1


	//   ....[117]....
        /*0834*/ 	.word	0x00006ed0
        /*0838*/ 	.word	0x00000000
        /*083c*/ 	.word	0x00000000
        /*0840*/ 	.short	0x010a
        /*0842*/ 	.byte	0xff
	.zero		1


	//   ....[118]....
        /*0844*/ 	.word	0x00006f30
        /*0848*/ 	.word	0x00000000
        /*084c*/ 	.word	0x00000000
        /*0850*/ 	.short	0x010a
        /*0852*/ 	.byte	0xff
	.zero		1


	//   ....[119]....
        /*0854*/ 	.word	0x00006f90
        /*0858*/ 	.word	0x00000000
        /*085c*/ 	.word	0x00000000
        /*0860*/ 	.short	0x010a
        /*0862*/ 	.byte	0xff
	.zero		1


	//   ....[120]....
        /*0864*/ 	.word	0x00006ff0
        /*0868*/ 	.word	0x00000000
        /*086c*/ 	.word	0x00000000
        /*0870*/ 	.short	0x010a
        /*0872*/ 	.byte	0xff
	.zero		1


	//   ....[121]....
        /*0874*/ 	.word	0x00007050
        /*0878*/ 	.word	0x00000000
        /*087c*/ 	.word	0x00000000
        /*0880*/ 	.short	0x010a
        /*0882*/ 	.byte	0xff
	.zero		1


	//   ....[122]....
        /*0884*/ 	.word	0x000070a0
        /*0888*/ 	.word	0x00000000
        /*088c*/ 	.word	0x000000d0
        /*0890*/ 	.short	0x010a
        /*0892*/ 	.byte	0xff
	.zero		1


	//   ....[123]....
        /*0894*/ 	.word	0x00007100
        /*0898*/ 	.word	0x00000000
        /*089c*/ 	.word	0x000000c8
        /*08a0*/ 	.short	0x010a
        /*08a2*/ 	.byte	0xff
	.zero		1


	//   ....[124]....
        /*08a4*/ 	.word	0x00007160
        /*08a8*/ 	.word	0x00000000
        /*08ac*/ 	.word	0x000000b0
        /*08b0*/ 	.short	0x010a
        /*08b2*/ 	.byte	0xff
	.zero		1


	//   ....[125]....
        /*08b4*/ 	.word	0x000071c0
        /*08b8*/ 	.word	0x00000000
        /*08bc*/ 	.word	0x00000000
        /*08c0*/ 	.short	0x010a
        /*08c2*/ 	.byte	0xff
	.zero		1


	//   ....[126]....
        /*08c4*/ 	.word	0x00007210
        /*08c8*/ 	.word	0x00000000
        /*08cc*/ 	.word	0x000000d0
        /*08d0*/ 	.short	0x010a
        /*08d2*/ 	.byte	0xff
	.zero		1


	//   ....[127]....
        /*08d4*/ 	.word	0x00007260
        /*08d8*/ 	.word	0x00000003
        /*08dc*/ 	.word	0x000000a0
        /*08e0*/ 	.short	0x010a
        /*08e2*/ 	.byte	0xff
	.zero		1


	//   ....[128]....
        /*08e4*/ 	.word	0x000072b0
        /*08e8*/ 	.word	0x00000010
        /*08ec*/ 	.word	0x000000f0
        /*08f0*/ 	.short	0x010a
        /*08f2*/ 	.byte	0xff
	.zero		1


	//----- nvinfo : EIATTR_NUM_MBARRIERS
	.align		4
.L_47:
        /*08f4*/ 	.byte	0x03, 0x38
        /*08f6*/ 	.short	0x002a


	//----- nvinfo : EIATTR_EXIT_INSTR_OFFSETS
	.align		4
        /*08f8*/ 	.byte	0x04, 0x1c
        /*08fa*/ 	.short	(.L_49 - .L_48)


	//   ....[0]....
.L_48:
        /*08fc*/ 	.word	0x00002910


	//   ....[1]....
        /*0900*/ 	.word	0x00002e00


	//   ....[2]....
        /*0904*/ 	.word	0x00002e60


	//   ....[3]....
        /*0908*/ 	.word	0x00003d60


	//   ....[4]....
        /*090c*/ 	.word	0x000049b0


	//   ....[5]....
        /*0910*/ 	.word	0x000049f0


	//   ....[6]....
        /*0914*/ 	.word	0x00006700


	//   ....[7]....
        /*0918*/ 	.word	0x00006780


	//   ....[8]....
        /*091c*/ 	.word	0x000067b0


	//   ....[9]....
        /*0920*/ 	.word	0x000067e0


	//----- nvinfo : EIATTR_MAX_THREADS
	.align		4
.L_49:
        /*0924*/ 	.byte	0x04, 0x05
        /*0926*/ 	.short	(.L_51 - .L_50)
.L_50:
        /*0928*/ 	.word	0x00000100
        /*092c*/ 	.word	0x00000001
        /*0930*/ 	.word	0x00000001


	//----- nvinfo : EIATTR_CRS_STACK_SIZE
	.align		4
.L_51:
        /*0934*/ 	.byte	0x04, 0x1e
        /*0936*/ 	.short	(.L_53 - .L_52)
.L_52:
        /*0938*/ 	.word	0x00000000


	//----- nvinfo : EIATTR_CBANK_PARAM_SIZE
	.align		4
.L_53:
        /*093c*/ 	.byte	0x03, 0x19
        /*093e*/ 	.short	0x0800


	//----- nvinfo : EIATTR_PARAM_CBANK
	.align		4
        /*0940*/ 	.byte	0x04, 0x0a
        /*0942*/ 	.short	(.L_55 - .L_54)
	.align		4
.L_54:
        /*0944*/ 	.word	index@(.nv.constant0._ZN7cutlass13device_kernelINS_4gemm6kernel13GemmUniversalIN4cute5tupleIJiiiiEEENS1_10collective13CollectiveMmaINS1_35MainloopSm100TmaUmmaWarpSpecializedILi10ELi2ELi4ENS5_IJNS4_1CILi1EEESB_SB_EEEEENS5_IJNSA_ILi128EEENSA_ILi32EEENSA_ILi64EEEEEENS_10bfloat16_tENS5_IJlSB_lEEESI_SJ_NS4_8TiledMMAINS4_8MMA_AtomIJNS4_20SM100_MMA_F16BF16_SSISI_SI_fLi128ELi32ELNS4_4UMMA5MajorE0ELSO_0ELNSN_7ScaleInE0ELSP_0EEEEEENS4_6LayoutISC_NS5_IJNSA_ILi0EEEST_ST_EEEEENS5_IJNS4_10UnderscoreESW_SW_EEEEENS4_13SM90_TMA_LOADENS4_14ComposedLayoutINS4_7SwizzleILi3ELi4ELi3EEENS4_18smem_ptr_flag_bitsILi16EEENSS_INS5_IJNSA_ILi8EEESG_EEENS5_IJSG_SB_EEEEEEEvNS4_8identityESZ_S19_vS1A_EENS_8epilogue10collective18CollectiveEpilogueINS1C_23Sm100TmaWarpSpecializedILi2ELi1ELi32ELb1ELb0EEEJSH_NS5_IJNSS_ISE_SB_EENSS_ISF_SB_EEEEESI_SJ_SI_SJ_NS1C_6fusion15FusionCallbacksIS1G_NS1K_17LinearCombinationISI_fSI_fLNS_15FloatRoundStyleE2EEESH_S1J_JEEENS4_5SM1004TMEM4LOAD26SM100_TMEM_LOAD_32dp32b32xESZ_NS10_INS11_ILi2ELi4ELi3EEES14_NSS_INS5_IJS15_SF_EEENS5_IJSF_SB_EEEEEEENS4_39AutoVectorizingCopyWithAssumedAlignmentILi128EEENS4_14SM90_TMA_STOREES1Y_S20_S20_EEEvvEEEEvNT_6ParamsE)
        /*0948*/ 	.short	0x0380
        /*094a*/ 	.short	0x0800


	//----- nvinfo : EIATTR_SW_WAR
	.align		4
.L_55:
        /*094c*/ 	.byte	0x04, 0x36
        /*094e*/ 	.short	(.L_57 - .L_56)
.L_56:
        /*0950*/ 	.word	0x00000008
.L_57:


//--------------------- .nv.callgraph             --------------------------
	.section	.nv.callgraph,"",@"SHT_CUDA_CALLGRAPH"
	.align	4
	.sectionentsize	8
	.align		4
        /*0000*/ 	.word	0x00000000
	.align		4
        /*0004*/ 	.word	0xffffffff
	.align		4
        /*0008*/ 	.word	index@(_ZN7cutlass13device_kernelINS_4gemm6kernel13GemmUniversalIN4cute5tupleIJiiiiEEENS1_10collective13CollectiveMmaINS1_35MainloopSm100TmaUmmaWarpSpecializedILi10ELi2ELi4ENS5_IJNS4_1CILi1EEESB_SB_EEEEENS5_IJNSA_ILi128EEENSA_ILi32EEENSA_ILi64EEEEEENS_10bfloat16_tENS5_IJlSB_lEEESI_SJ_NS4_8TiledMMAINS4_8MMA_AtomIJNS4_20SM100_MMA_F16BF16_SSISI_SI_fLi128ELi32ELNS4_4UMMA5MajorE0ELSO_0ELNSN_7ScaleInE0ELSP_0EEEEEENS4_6LayoutISC_NS5_IJNSA_ILi0EEEST_ST_EEEEENS5_IJNS4_10UnderscoreESW_SW_EEEEENS4_13SM90_TMA_LOADENS4_14ComposedLayoutINS4_7SwizzleILi3ELi4ELi3EEENS4_18smem_ptr_flag_bitsILi16EEENSS_INS5_IJNSA_ILi8EEESG_EEENS5_IJSG_SB_EEEEEEEvNS4_8identityESZ_S19_vS1A_EENS_8epilogue10collective18CollectiveEpilogueINS1C_23Sm100TmaWarpSpecializedILi2ELi1ELi32ELb1ELb0EEEJSH_NS5_IJNSS_ISE_SB_EENSS_ISF_SB_EEEEESI_SJ_SI_SJ_NS1C_6fusion15FusionCallbacksIS1G_NS1K_17LinearCombinationISI_fSI_fLNS_15FloatRoundStyleE2EEESH_S1J_JEEENS4_5SM1004TMEM4LOAD26SM100_TMEM_LOAD_32dp32b32xESZ_NS10_INS11_ILi2ELi4ELi3EEES14_NSS_INS5_IJS15_SF_EEENS5_IJSF_SB_EEEEEEENS4_39AutoVectorizingCopyWithAssumedAlignmentILi128EEENS4_14SM90_TMA_STOREES1Y_S20_S20_EEEvvEEEEvNT_6ParamsE)
	.align		4
        /*000c*/ 	.word	index@(__assertfail)
	.align		4
        /*0010*/ 	.word	0x00000000
	.align		4
        /*0014*/ 	.word	0xfffffffe
	.align		4
        /*0018*/ 	.word	0x00000000
	.align		4
        /*001c*/ 	.word	0xfffffffd
	.align		4
        /*0020*/ 	.word	0x00000000
	.align		4
        /*0024*/ 	.word	0xfffffffc


//--------------------- .nv.constant4             --------------------------
	.section	.nv.constant4,"a",@progbits
	.align	8
	.align		8
.nv.constant4:
        /*0000*/ 	.dword	__assertfail
	.align		8
        /*0008*/ 	.dword	__unnamed_1
	.align		8
        /*0010*/ 	.dword	__unnamed_2
	.align		8
        /*0018*/ 	.dword	_ZN40_INTERNAL_32061ddd_4_k_cu_2d9b0b80_163244cuda3std3__45__cpo5beginE
	.align		8
        /*0020*/ 	.dword	_ZN40_INTERNAL_32061ddd_4_k_cu_2d9b0b80_163244cuda3std3__45__cpo3endE
	.align		8
        /*0028*/ 	.dword	_ZN40_INTERNAL_32061ddd_4_k_cu_2d9b0b80_163244cuda3std3__45__cpo6cbeginE
	.align		8
        /*0030*/ 	.dword	_ZN40_INTERNAL_32061ddd_4_k_cu_2d9b0b80_163244cuda3std3__45__cpo4cendE
	.align		8
        /*0038*/ 	.dword	_ZN40_INTERNAL_32061ddd_4_k_cu_2d9b0b80_163244cuda3std3__442_GLOBAL__N__32061ddd_4_k_cu_2d9b0b80_163246ignoreE
	.align		8
        /*0040*/ 	.dword	_ZN40_INTERNAL_32061ddd_4_k_cu_2d9b0b80_163244cuda3std3__419piecewise_constructE
	.align		8
        /*0048*/ 	.dword	_ZN40_INTERNAL_32061ddd_4_k_cu_2d9b0b80_163244cuda3std3__48in_placeE
	.align		8
        /*0050*/ 	.dword	_ZN40_INTERNAL_32061ddd_4_k_cu_2d9b0b80_163244cuda3std6ranges3__45__cpo4swapE
	.align		8
        /*0058*/ 	.dword	_ZN40_INTERNAL_32061ddd_4_k_cu_2d9b0b80_163244cuda3std6ranges3__45__cpo9iter_moveE
	.align		8
        /*0060*/ 	.dword	_ZN40_INTERNAL_32061ddd_4_k_cu_2d9b0b80_163244cute7productE
	.align		8
        /*0068*/ 	.dword	_ZN40_INTERNAL_32061ddd_4_k_cu_2d9b0b80_163244cute1_E
	.align		8
        /*0070*/ 	.dword	$str$25
	.align		8
        /*0078*/ 	.dword	$str$26
	.align		8
        /*0080*/ 	.dword	$str$27
	.align		8
        /*0088*/ 	.dword	$str$28


//--------------------- .text._ZN7cutlass13device_kernelINS_4gemm6kernel13GemmUniversalIN4cute5tupleIJiiiiEEENS1_10collective13CollectiveMmaINS1_35MainloopSm100TmaUmmaWarpSpecializedILi10ELi2ELi4ENS5_IJNS4_1CILi1EEESB_SB_EEEEENS5_IJNSA_ILi128EEENSA_ILi32EEENSA_ILi64EEEEEENS_10bfloat16_tENS5_IJlSB_lEEESI_SJ_NS4_8TiledMMAINS4_8MMA_AtomIJNS4_20SM100_MMA_F16BF16_SSISI_SI_fLi128ELi32ELNS4_4UMMA5MajorE0ELSO_0ELNSN_7ScaleInE0ELSP_0EEEEEENS4_6LayoutISC_NS5_IJNSA_ILi0EEEST_ST_EEEEENS5_IJNS4_10UnderscoreESW_SW_EEEEENS4_13SM90_TMA_LOADENS4_14ComposedLayoutINS4_7SwizzleILi3ELi4ELi3EEENS4_18smem_ptr_flag_bitsILi16EEENSS_INS5_IJNSA_ILi8EEESG_EEENS5_IJSG_SB_EEEEEEEvNS4_8identityESZ_S19_vS1A_EENS_8epilogue10collective18CollectiveEpilogueINS1C_23Sm100TmaWarpSpecializedILi2ELi1ELi32ELb1ELb0EEEJSH_NS5_IJNSS_ISE_SB_EENSS_ISF_SB_EEEEESI_SJ_SI_SJ_NS1C_6fusion15FusionCallbacksIS1G_NS1K_17LinearCombinationISI_fSI_fLNS_15FloatRoundStyleE2EEESH_S1J_JEEENS4_5SM1004TMEM4LOAD26SM100_TMEM_LOAD_32dp32b32xESZ_NS10_INS11_ILi2ELi4ELi3EEES14_NSS_INS5_IJS15_SF_EEENS5_IJSF_SB_EEEEEEENS4_39AutoVectorizingCopyWithAssumedAlignmentILi128EEENS4_14SM90_TMA_STOREES1Y_S20_S20_EEEvvEEEEvNT_6ParamsE --------------------------
	.section	.text._ZN7cutlass13device_kernelINS_4gemm6kernel13GemmUniversalIN4cute5tupleIJiiiiEEENS1_10collective13CollectiveMmaINS1_35MainloopSm100TmaUmmaWarpSpecializedILi10ELi2ELi4ENS5_IJNS4_1CILi1EEESB_SB_EEEEENS5_IJNSA_ILi128EEENSA_ILi32EEENSA_ILi64EEEEEENS_10bfloat16_tENS5_IJlSB_lEEESI_SJ_NS4_8TiledMMAINS4_8MMA_AtomIJNS4_20SM100_MMA_F16BF16_SSISI_SI_fLi128ELi32ELNS4_4UMMA5MajorE0ELSO_0ELNSN_7ScaleInE0ELSP_0EEEEEENS4_6LayoutISC_NS5_IJNSA_ILi0EEEST_ST_EEEEENS5_IJNS4_10UnderscoreESW_SW_EEEEENS4_13SM90_TMA_LOADENS4_14ComposedLayoutINS4_7SwizzleILi3ELi4ELi3EEENS4_18smem_ptr_flag_bitsILi16EEENSS_INS5_IJNSA_ILi8EEESG_EEENS5_IJSG_SB_EEEEEEEvNS4_8identityESZ_S19_vS1A_EENS_8epilogue10collective18CollectiveEpilogueINS1C_23Sm100TmaWarpSpecializedILi2ELi1ELi32ELb1ELb0EEEJSH_NS5_IJNSS_ISE_SB_EENSS_ISF_SB_EEEEESI_SJ_SI_SJ_NS1C_6fusion15FusionCallbacksIS1G_NS1K_17LinearCombinationISI_fSI_fLNS_15FloatRoundStyleE2EEESH_S1J_JEEENS4_5SM1004TMEM4LOAD26SM100_TMEM_LOAD_32dp32b32xESZ_NS10_INS11_ILi2ELi4ELi3EEES14_NSS_INS5_IJS15_SF_EEENS5_IJSF_SB_EEEEEEENS4_39AutoVectorizingCopyWithAssumedAlignmentILi128EEENS4_14SM90_TMA_STOREES1Y_S20_S20_EEEvvEEEEvNT_6ParamsE,"ax",@progbits
	.align	128
.text._ZN7cutlass13device_kernelINS_4gemm6kernel13GemmUniversalIN4cute5tupleIJiiiiEEENS1_10collective13CollectiveMmaINS1_35MainloopSm100TmaUmmaWarpSpecializedILi10ELi2ELi4ENS5_IJNS4_1CILi1EEESB_SB_EEEEENS5_IJNSA_ILi128EEENSA_ILi32EEENSA_ILi64EEEEEENS_10bfloat16_tENS5_IJlSB_lEEESI_SJ_NS4_8TiledMMAINS4_8MMA_AtomIJNS4_20SM100_MMA_F16BF16_SSISI_SI_fLi128ELi32ELNS4_4UMMA5MajorE0ELSO_0ELNSN_7ScaleInE0ELSP_0EEEEEENS4_6LayoutISC_NS5_IJNSA_ILi0EEEST_ST_EEEEENS5_IJNS4_10UnderscoreESW_SW_EEEEENS4_13SM90_TMA_LOADENS4_14ComposedLayoutINS4_7SwizzleILi3ELi4ELi3EEENS4_18smem_ptr_flag_bitsILi16EEENSS_INS5_IJNSA_ILi8EEESG_EEENS5_IJSG_SB_EEEEEEEvNS4_8identityESZ_S19_vS1A_EENS_8epilogue10collective18CollectiveEpilogueINS1C_23Sm100TmaWarpSpecializedILi2ELi1ELi32ELb1ELb0EEEJSH_NS5_IJNSS_ISE_SB_EENSS_ISF_SB_EEEEESI_SJ_SI_SJ_NS1C_6fusion15FusionCallbacksIS1G_NS1K_17LinearCombinationISI_fSI_fLNS_15FloatRoundStyleE2EEESH_S1J_JEEENS4_5SM1004TMEM4LOAD26SM100_TMEM_LOAD_32dp32b32xESZ_NS10_INS11_ILi2ELi4ELi3EEES14_NSS_INS5_IJS15_SF_EEENS5_IJSF_SB_EEEEEEENS4_39AutoVectorizingCopyWithAssumedAlignmentILi128EEENS4_14SM90_TMA_STOREES1Y_S20_S20_EEEvvEEEEvNT_6ParamsE:
        .type           _ZN7cutlass13device_kernelINS_4gemm6kernel13GemmUniversalIN4cute5tupleIJiiiiEEENS1_10collective13CollectiveMmaINS1_35MainloopSm100TmaUmmaWarpSpecializedILi10ELi2ELi4ENS5_IJNS4_1CILi1EEESB_SB_EEEEENS5_IJNSA_ILi128EEENSA_ILi32EEENSA_ILi64EEEEEENS_10bfloat16_tENS5_IJlSB_lEEESI_SJ_NS4_8TiledMMAINS4_8MMA_AtomIJNS4_20SM100_MMA_F16BF16_SSISI_SI_fLi128ELi32ELNS4_4UMMA5MajorE0ELSO_0ELNSN_7ScaleInE0ELSP_0EEEEEENS4_6LayoutISC_NS5_IJNSA_ILi0EEEST_ST_EEEEENS5_IJNS4_10UnderscoreESW_SW_EEEEENS4_13SM90_TMA_LOADENS4_14ComposedLayoutINS4_7SwizzleILi3ELi4ELi3EEENS4_18smem_ptr_flag_bitsILi16EEENSS_INS5_IJNSA_ILi8EEESG_EEENS5_IJSG_SB_EEEEEEEvNS4_8identityESZ_S19_vS1A_EENS_8epilogue10collective18CollectiveEpilogueINS1C_23Sm100TmaWarpSpecializedILi2ELi1ELi32ELb1ELb0EEEJSH_NS5_IJNSS_ISE_SB_EENSS_ISF_SB_EEEEESI_SJ_SI_SJ_NS1C_6fusion15FusionCallbacksIS1G_NS1K_17LinearCombinationISI_fSI_fLNS_15FloatRoundStyleE2EEESH_S1J_JEEENS4_5SM1004TMEM4LOAD26SM100_TMEM_LOAD_32dp32b32xESZ_NS10_INS11_ILi2ELi4ELi3EEES14_NSS_INS5_IJS15_SF_EEENS5_IJSF_SB_EEEEEEENS4_39AutoVectorizingCopyWithAssumedAlignmentILi128EEENS4_14SM90_TMA_STOREES1Y_S20_S20_EEEvvEEEEvNT_6ParamsE,@function
        .size           _ZN7cutlass13device_kernelINS_4gemm6kernel13GemmUniversalIN4cute5tupleIJiiiiEEENS1_10collective13CollectiveMmaINS1_35MainloopSm100TmaUmmaWarpSpecializedILi10ELi2ELi4ENS5_IJNS4_1CILi1EEESB_SB_EEEEENS5_IJNSA_ILi128EEENSA_ILi32EEENSA_ILi64EEEEEENS_10bfloat16_tENS5_IJlSB_lEEESI_SJ_NS4_8TiledMMAINS4_8MMA_AtomIJNS4_20SM100_MMA_F16BF16_SSISI_SI_fLi128ELi32ELNS4_4UMMA5MajorE0ELSO_0ELNSN_7ScaleInE0ELSP_0EEEEEENS4_6LayoutISC_NS5_IJNSA_ILi0EEEST_ST_EEEEENS5_IJNS4_10UnderscoreESW_SW_EEEEENS4_13SM90_TMA_LOADENS4_14ComposedLayoutINS4_7SwizzleILi3ELi4ELi3EEENS4_18smem_ptr_flag_bitsILi16EEENSS_INS5_IJNSA_ILi8EEESG_EEENS5_IJSG_SB_EEEEEEEvNS4_8identityESZ_S19_vS1A_EENS_8epilogue10collective18CollectiveEpilogueINS1C_23Sm100TmaWarpSpecializedILi2ELi1ELi32ELb1ELb0EEEJSH_NS5_IJNSS_ISE_SB_EENSS_ISF_SB_EEEEESI_SJ_SI_SJ_NS1C_6fusion15FusionCallbacksIS1G_NS1K_17LinearCombinationISI_fSI_fLNS_15FloatRoundStyleE2EEESH_S1J_JEEENS4_5SM1004TMEM4LOAD26SM100_TMEM_LOAD_32dp32b32xESZ_NS10_INS11_ILi2ELi4ELi3EEES14_NSS_INS5_IJS15_SF_EEENS5_IJSF_SB_EEEEEEENS4_39AutoVectorizingCopyWithAssumedAlignmentILi128EEENS4_14SM90_TMA_STOREES1Y_S20_S20_EEEvvEEEEvNT_6ParamsE,(.L_x_156 - _ZN7cutlass13device_kernelINS_4gemm6kernel13GemmUniversalIN4cute5tupleIJiiiiEEENS1_10collective13CollectiveMmaINS1_35MainloopSm100TmaUmmaWarpSpecializedILi10ELi2ELi4ENS5_IJNS4_1CILi1EEESB_SB_EEEEENS5_IJNSA_ILi128EEENSA_ILi32EEENSA_ILi64EEEEEENS_10bfloat16_tENS5_IJlSB_lEEESI_SJ_NS4_8TiledMMAINS4_8MMA_AtomIJNS4_20SM100_MMA_F16BF16_SSISI_SI_fLi128ELi32ELNS4_4UMMA5MajorE0ELSO_0ELNSN_7ScaleInE0ELSP_0EEEEEENS4_6LayoutISC_NS5_IJNSA_ILi0EEEST_ST_EEEEENS5_IJNS4_10UnderscoreESW_SW_EEEEENS4_13SM90_TMA_LOADENS4_14ComposedLayoutINS4_7SwizzleILi3ELi4ELi3EEENS4_18smem_ptr_flag_bitsILi16EEENSS_INS5_IJNSA_ILi8EEESG_EEENS5_IJSG_SB_EEEEEEEvNS4_8identityESZ_S19_vS1A_EENS_8epilogue10collective18CollectiveEpilogueINS1C_23Sm100TmaWarpSpecializedILi2ELi1ELi32ELb1ELb0EEEJSH_NS5_IJNSS_ISE_SB_EENSS_ISF_SB_EEEEESI_SJ_SI_SJ_NS1C_6fusion15FusionCallbacksIS1G_NS1K_17LinearCombinationISI_fSI_fLNS_15FloatRoundStyleE2EEESH_S1J_JEEENS4_5SM1004TMEM4LOAD26SM100_TMEM_LOAD_32dp32b32xESZ_NS10_INS11_ILi2ELi4ELi3EEES14_NSS_INS5_IJS15_SF_EEENS5_IJSF_SB_EEEEEEENS4_39AutoVectorizingCopyWithAssumedAlignmentILi128EEENS4_14SM90_TMA_STOREES1Y_S20_S20_EEEvvEEEEvNT_6ParamsE)
        .other          _ZN7cutlass13device_kernelINS_4gemm6kernel13GemmUniversalIN4cute5tupleIJiiiiEEENS1_10collective13CollectiveMmaINS1_35MainloopSm100TmaUmmaWarpSpecializedILi10ELi2ELi4ENS5_IJNS4_1CILi1EEESB_SB_EEEEENS5_IJNSA_ILi128EEENSA_ILi32EEENSA_ILi64EEEEEENS_10bfloat16_tENS5_IJlSB_lEEESI_SJ_NS4_8TiledMMAINS4_8MMA_AtomIJNS4_20SM100_MMA_F16BF16_SSISI_SI_fLi128ELi32ELNS4_4UMMA5MajorE0ELSO_0ELNSN_7ScaleInE0ELSP_0EEEEEENS4_6LayoutISC_NS5_IJNSA_ILi0EEEST_ST_EEEEENS5_IJNS4_10UnderscoreESW_SW_EEEEENS4_13SM90_TMA_LOADENS4_14ComposedLayoutINS4_7SwizzleILi3ELi4ELi3EEENS4_18smem_ptr_flag_bitsILi16EEENSS_INS5_IJNSA_ILi8EEESG_EEENS5_IJSG_SB_EEEEEEEvNS4_8identityESZ_S19_vS1A_EENS_8epilogue10collective18CollectiveEpilogueINS1C_23Sm100TmaWarpSpecializedILi2ELi1ELi32ELb1ELb0EEEJSH_NS5_IJNSS_ISE_SB_EENSS_ISF_SB_EEEEESI_SJ_SI_SJ_NS1C_6fusion15FusionCallbacksIS1G_NS1K_17LinearCombinationISI_fSI_fLNS_15FloatRoundStyleE2EEESH_S1J_JEEENS4_5SM1004TMEM4LOAD26SM100_TMEM_LOAD_32dp32b32xESZ_NS10_INS11_ILi2ELi4ELi3EEES14_NSS_INS5_IJS15_SF_EEENS5_IJSF_SB_EEEEEEENS4_39AutoVectorizingCopyWithAssumedAlignmentILi128EEENS4_14SM90_TMA_STOREES1Y_S20_S20_EEEvvEEEEvNT_6ParamsE,@"STO_CUDA_ENTRY STV_DEFAULT"
_ZN7cutlass13device_kernelINS_4gemm6kernel13GemmUniversalIN4cute5tupleIJiiiiEEENS1_10collective13CollectiveMmaINS1_35MainloopSm100TmaUmmaWarpSpecializedILi10ELi2ELi4ENS5_IJNS4_1CILi1EEESB_SB_EEEEENS5_IJNSA_ILi128EEENSA_ILi32EEENSA_ILi64EEEEEENS_10bfloat16_tENS5_IJlSB_lEEESI_SJ_NS4_8TiledMMAINS4_8MMA_AtomIJNS4_20SM100_MMA_F16BF16_SSISI_SI_fLi128ELi32ELNS4_4UMMA5MajorE0ELSO_0ELNSN_7ScaleInE0ELSP_0EEEEEENS4_6LayoutISC_NS5_IJNSA_ILi0EEEST_ST_EEEEENS5_IJNS4_10UnderscoreESW_SW_EEEEENS4_13SM90_TMA_LOADENS4_14ComposedLayoutINS4_7SwizzleILi3ELi4ELi3EEENS4_18smem_ptr_flag_bitsILi16EEENSS_INS5_IJNSA_ILi8EEESG_EEENS5_IJSG_SB_EEEEEEEvNS4_8identityESZ_S19_vS1A_EENS_8epilogue10collective18CollectiveEpilogueINS1C_23Sm100TmaWarpSpecializedILi2ELi1ELi32ELb1ELb0EEEJSH_NS5_IJNSS_ISE_SB_EENSS_ISF_SB_EEEEESI_SJ_SI_SJ_NS1C_6fusion15FusionCallbacksIS1G_NS1K_17LinearCombinationISI_fSI_fLNS_15FloatRoundStyleE2EEESH_S1J_JEEENS4_5SM1004TMEM4LOAD26SM100_TMEM_LOAD_32dp32b32xESZ_NS10_INS11_ILi2ELi4ELi3EEES14_NSS_INS5_IJS15_SF_EEENS5_IJSF_SB_EEEEEEENS4_39AutoVectorizingCopyWithAssumedAlignmentILi128EEENS4_14SM90_TMA_STOREES1Y_S20_S20_EEEvvEEEEvNT_6ParamsE:
[----:B------:R-:W1:Y:S01]  /*0000*/  LDC R1, c[0x0][0x37c] ;  /* 0x0000df00ff017b82 */ /* 0x000e620000000800 */
[----:B------:R-:W2:Y:S01]  /*0010*/  S2R R108, SR_TID.X ;  /* 0x00000000006c7919 */ /* 0x000ea20000002100 */
[----:B------:R-:W3:Y:S01]  /*0020*/  LDCU.64 UR4, c[0x0][0x890] ;  /* 0x00011200ff0477ac */ /* 0x000ee20008000a00 */
[----:B------:R-:W-:Y:S02]  /*0030*/  PRMT R94, RZ, 0x7610, R94 ;  /* 0x00007610ff5e7816 */ /* 0x000fe4000000005e */
[----:B------:R-:W-:Y:S01]  /*0040*/  ELECT P5, URZ, PT ;  /* 0x0000000000ff782f */ /* 0x000fe200038a0000 */
[----:B------:R-:W4:Y:S01]  /*0050*/  LDCU.64 UR40, c[0x0][0x358] ;  /* 0x00006b00ff2877ac */ /* 0x000f220008000a00 */
[----:B---3--:R-:W-:-:S04]  /*0060*/  UISETP.NE.U32.AND UP0, UPT, UR4, URZ, UPT ;  /* 0x000000ff0400728c */ /* 0x008fc8000bf05070 */
[----:B------:R-:W-:Y:S01]  /*0070*/  UISETP.NE.AND.EX UP0, UPT, UR5, URZ, UPT, UP0 ;  /* 0x000000ff0500728c */ /* 0x000fe2000bf05300 */
[----:B--2---:R-:W-:-:S05]  /*0080*/  SHF.R.U32.HI R95, RZ, 0x5, R108 ;  /* 0x00000005ff5f7819 */ /* 0x004fca000001166c */
[----:B------:R-:W2:Y:S02]  /*0090*/  SHFL.IDX PT, R0, R95, RZ, 0x1f ;  /* 0x00001fff5f007589 */ /* 0x000ea400000e0000 */
[----:B--2---:R-:W-:Y:S01]  /*00a0*/  R2UR UR8, R0 ;  /* 0x00000000000872ca */ /* 0x004fe200000e0000 */
[----:B-1--4-:R-:W-:-:S14]  /*00b0*/  BRA.U UP0, `(.L_x_0) ;  /* 0x00000001002c7547 */ /* 0x012fdc000b800000 */
[----:B------:R-:W1:Y:S02]  /*00c0*/  LDCU.64 UR6, c[0x0][0x888] ;  /* 0x00011100ff0677ac */ /* 0x000e640008000a00 */
[----:B-1----:R-:W-:-:S04]  /*00d0*/  UISETP.NE.U32.AND UP0, UPT, UR6, URZ, UPT ;  /* 0x000000ff0600728c */ /* 0x002fc8000bf05070 */
[----:B------:R-:W-:-:S09]  /*00e0*/  UISETP.NE.AND.EX UP0, UPT, UR7, URZ, UPT, UP0 ;  /* 0x000000ff0700728c */ /* 0x000fd2000bf05300 */
[----:B------:R-:W-:Y:S05]  /*00f0*/  BRA.U !UP0, `(.L_x_1) ;  /* 0x0000000108107547 */ /* 0x000fea000b800000 */
[----:B------:R-:W1:Y:S02]  /*0100*/  LDC.64 R48, c[0x0][0x888] ;  /* 0x00022200ff307b82 */ /* 0x000e640000000a00 */
[----:B-1----:R1:W5:Y:S01]  /*0110*/  LDG.E R48, desc[UR40][R48.64] ;  /* 0x0000002830307981 */ /* 0x002362000c1e1900 */
[----:B------:R-:W-:Y:S01]  /*0120*/  HFMA2 R94, -RZ, RZ, 0, 5.9604644775390625e-08 ;  /* 0x00000001ff5e7431 */ /* 0x000fe200000001ff */
[----:B------:R-:W-:Y:S05]  /*0130*/  BRA `(.L_x_0) ;  /* 0x00000000000c7947 */ /* 0x000fea0003800000 */
.L_x_1:
[----:B------:R-:W1:Y:S01]  /*0140*/  LDCU UR6, c[0x0][0x880] ;  /* 0x00011000ff0677ac */ /* 0x000e620008000800 */
[----:B------:R-:W-:Y:S01]  /*0150*/  HFMA2 R94, -RZ, RZ, 0, 5.9604644775390625e-08 ;  /* 0x00000001ff5e7431 */ /* 0x000fe200000001ff */
[----:B-1----:R-:W-:-:S07]  /*0160*/  MOV R48, UR6 ;  /* 0x0000000600307c02 */ /* 0x002fce0008000f00 */
.L_x_0:
[----:B------:R-:W2:Y:S02]  /*0170*/  LDCU.64 UR6, c[0x0][0x8b0] ;  /* 0x00011600ff0677ac */ /* 0x000ea40008000a00 */
[----:B--2---:R-:W-:-:S04]  /*0180*/  UISETP.NE.U32.AND UP0, UPT, UR6, URZ, UPT ;  /* 0x000000ff0600728c */ /* 0x004fc8000bf05070 */
[----:B------:R-:W-:-:S09]  /*0190*/  UISETP.NE.AND.EX UP0, UPT, UR7, URZ, UPT, UP0 ;  /* 0x000000ff0700728c */ /* 0x000fd2000bf05300 */
[----:B------:R-:W-:Y:S05]  /*01a0*/  BRA.U UP0, `(.L_x_2) ;  /* 0x0000000100247547 */ /* 0x000fea000b800000 */
[----:B------:R-:W2:Y:S02]  /*01b0*/  LDCU.64 UR6, c[0x0][0x8a8] ;  /* 0x00011500ff0677ac */ /* 0x000ea40008000a00 */
[----:B--2---:R-:W-:-:S04]  /*01c0*/  UISETP.NE.U32.AND UP0, UPT, UR6, URZ, UPT ;  /* 0x000000ff0600728c */ /* 0x004fc8000bf05070 */
[----:B------:R-:W-:-:S09]  /*01d0*/  UISETP.NE.AND.EX UP0, UPT, UR7, URZ, UPT, UP0 ;  /* 0x000000ff0700728c */ /* 0x000fd2000bf05300 */
[----:B------:R-:W-:Y:S05]  /*01e0*/  BRA.U !UP0, `(.L_x_3) ;  /* 0x00000001080c7547 */ /* 0x000fea000b800000 */
[----:B------:R-:W2:Y:S02]  /*01f0*/  LDC.64 R2, c[0x0][0x8a8] ;  /* 0x00022a00ff027b82 */ /* 0x000ea40000000a00 */
[----:B--2---:R2:W5:Y:S01]  /*0200*/  LDG.E R47, desc[UR40][R2.64] ;  /* 0x00000028022f7981 */ /* 0x004562000c1e1900 */
[----:B------:R-:W-:Y:S05]  /*0210*/  BRA `(.L_x_2) ;  /* 0x0000000000087947 */ /* 0x000fea0003800000 */
.L_x_3:
[----:B------:R-:W2:Y:S02]  /*0220*/  LDCU UR6, c[0x0][0x8a0] ;  /* 0x00011400ff0677ac */ /* 0x000ea40008000800 */
[----:B--2---:R-:W-:Y:S02]  /*0230*/  MOV R47, UR6 ;  /* 0x00000006002f7c02 */ /* 0x004fe40008000f00 */
.L_x_2:
[----:B------:R-:W-:Y:S01]  /*0240*/  IMAD.U32 R0, RZ, RZ, UR8 ;  /* 0x00000008ff007e24 */ /* 0x000fe2000f8e00ff */
[----:B------:R-:W-:Y:S04]  /*0250*/  BSSY.RECONVERGENT B0, `(.L_x_4) ;  /* 0x000000c000007945 */ /* 0x000fe80003800200 */
[C---:B------:R-:W-:Y:S02]  /*0260*/  ISETP.NE.OR P1, PT, R0.reuse, 0x1, !P5 ;  /* 0x000000010000780c */ /* 0x040fe40006f25670 */
[----:B------:R-:W-:-:S11]  /*0270*/  ISETP.NE.OR P0, PT, R0, 0x3, !P5 ;  /* 0x000000030000780c */ /* 0x000fd60006f05670 */
[----:B------:R-:W-:Y:S05]  /*0280*/  @P1 BRA `(.L_x_5) ;  /* 0x0000000000201947 */ /* 0x000fea0003800000 */
[----:B------:R-:W3:Y:S02]  /*0290*/  LDCU.64 UR6, c[0x0][0x348] ;  /* 0x00006900ff0677ac */ /* 0x000ee40008000a00 */
[----:B---3--:R-:W-:Y:S02]  /*02a0*/  UIADD3 UR10, UP1, UPT, UR6, 0x80, URZ ;  /* 0x00000080060a7890 */ /* 0x008fe4000ff3e0ff */
[----:B------:R-:W-:Y:S02]  /*02b0*/  UIADD3 UR6, UP0, UPT, UR6, 0x180, URZ ;  /* 0x0000018006067890 */ /* 0x000fe4000ff1e0ff */
[----:B------:R-:W-:Y:S02]  /*02c0*/  UIADD3.X UR11, UPT, UPT, URZ, UR7, URZ, UP1, !UPT ;  /* 0x00000007ff0b7290 */ /* 0x000fe40008ffe4ff */
[----:B------:R-:W-:-:S07]  /*02d0*/  UIADD3.X UR7, UPT, UPT, URZ, UR7, URZ, UP0, !UPT ;  /* 0x00000007ff077290 */ /* 0x000fce00087fe4ff */
[----:B------:R3:W-:Y:S02]  /*02e0*/  UTMACCTL.PF [UR10] ;  /* 0x000000000a0079b9 */ /* 0x0007e40008040000 */
[----:B------:R3:W-:Y:S02]  /*02f0*/  UTMACCTL.PF [UR6] ;  /* 0x00000000060079b9 */ /* 0x0007e40008040000 */
[----:B---3--:R-:W-:Y:S01]  /*0300*/  NOP ;  /* 0x0000000000007918 */ /* 0x008fe20000000000 */
.L_x_5:
[----:B------:R-:W-:Y:S05]  /*0310*/  BSYNC.RECONVERGENT B0 ;  /* 0x0000000000007941 */ /* 0x000fea0003800200 */
.L_x_4:
[----:B------:R-:W-:Y:S04]  /*0320*/  BSSY.RECONVERGENT B0, `(.L_x_6) ;  /* 0x000000a000007945 */ /* 0x000fe80003800200 */
        /* <DEDUP_REMOVED lines=9> */
.L_x_7:
[----:B------:R-:W-:Y:S05]  /*03c0*/  BSYNC.RECONVERGENT B0 ;  /* 0x0000000000007941 */ /* 0x000fea0003800200 */
.L_x_6:
[----:B------:R-:W3:Y:S01]  /*03d0*/  LDCU.64 UR6, c[0x0][0x888] ;  /* 0x00011100ff0677ac */ /* 0x000ee20008000a00 */
[----:B------:R-:W-:Y:S02]  /*03e0*/  UISETP.EQ.U32.AND UP1, UPT, UR4, URZ, UPT ;  /* 0x000000ff0400728c */ /* 0x000fe4000bf22070 */
[----:B------:R-:W-:Y:S02]  /*03f0*/  UPLOP3.LUT UP2, UPT, UPT, UPT, UPT, 0x80, 0x8 ;  /* 0x000000000008789c */ /* 0x000fe40003f4f070 */
[----:B---3--:R-:W-:-:S04]  /*0400*/  UISETP.NE.U32.AND UP0, UPT, UR6, URZ, UPT ;  /* 0x000000ff0600728c */ /* 0x008fc8000bf05070 */
[----:B------:R-:W-:-:S04]  /*0410*/  UISETP.NE.AND.EX UP0, UPT, UR7, URZ, UPT, UP0 ;  /* 0x000000ff0700728c */ /* 0x000fc8000bf05300 */
[----:B------:R-:W-:-:S04]  /*0420*/  UISETP.EQ.OR.EX UP3, UPT, UR5, URZ, !UP0, UP1 ;  /* 0x000000ff0500728c */ /* 0x000fc8000c762710 */
[----:B------:R-:W-:-:S05]  /*0430*/  UP2UR UR45, UPR, URZ, 0x8 ;  /* 0x00000008ff2d7883 */ /* 0x000fca0008000000 */
[----:B------:R-:W-:Y:S07]  /*0440*/  BRA.U !UP3, `(.L_x_8) ;  /* 0x000000010b207547 */ /* 0x000fee000b800000 */
[----:B------:R-:W-:Y:S01]  /*0450*/  UISETP.NE.U32.AND UP2, UPT, UR4, URZ, UPT ;  /* 0x000000ff0400728c */ /* 0x000fe2000bf45070 */
[----:B-----5:R-:W-:Y:S01]  /*0460*/  FSETP.NEU.AND P0, PT, R48, RZ, PT ;  /* 0x000000ff3000720b */ /* 0x020fe20003f0d000 */
[----:B------:R-:W-:Y:S02]  /*0470*/  USEL UR4, URZ, 0xffffffff, UP0 ;  /* 0xffffffffff047887 */ /* 0x000fe40008000000 */
[----:B------:R-:W-:-:S10]  /*0480*/  UISETP.NE.AND.EX UP2, UPT, UR5, URZ, UPT, UP2 ;  /* 0x000000ff0500728c */ /* 0x000fd4000bf45320 */
[----:B------:R-:W-:Y:S01]  /*0490*/  VOTEU.ANY UP1, P0 ;  /* 0x0000000000ff7886 */ /* 0x000fe20000020100 */
[----:B------:R-:W-:-:S04]  /*04a0*/  @!UP2 USEL UR4, URZ, 0xffffffff, UP1 ;  /* 0xffffffffff04a887 */ /* 0x000fc80008800000 */
[----:B------:R-:W-:-:S04]  /*04b0*/  ULOP3.LUT UR4, UR4, 0x1, URZ, 0xc0, !UPT ;  /* 0x0000000104047892 */ /* 0x000fc8000f8ec0ff */
[----:B------:R-:W-:-:S11]  /*04c0*/  UISETP.NE.U32.AND UP2, UPT, UR4, 0x1, UPT ;  /* 0x000000010400788c */ /* 0x000fd6000bf45070 */
.L_x_8:
[----:B--2---:R-:W2:Y:S01]  /*04d0*/  SHFL.IDX PT, R2, R95, RZ, 0x1f ;  /* 0x00001fff5f027589 */ /* 0x004ea200000e0000 */
[----:B------:R-:W-:-:S04]  /*04e0*/  UISETP.NE.AND UP1, UPT, UR8, 0x2, UPT ;  /* 0x000000020800788c */ /* 0x000fc8000bf25270 */
[----:B------:R-:W-:Y:S01]  /*04f0*/  USEL UR6, URZ, 0x1, UP1 ;  /* 0x00000001ff067887 */ /* 0x000fe20008800000 */
[----:B--2---:R-:W-:-:S13]  /*0500*/  ISETP.NE.AND P0, PT, R2, RZ, PT ;  /* 0x000000ff0200720c */ /* 0x004fda0003f05270 */
[----:B------:R-:W-:Y:S05]  /*0510*/  @P0 BRA `(.L_x_9) ;  /* 0x0000000000840947 */ /* 0x000fea0003800000 */
[----:B------:R-:W-:Y:S01]  /*0520*/  ELECT P0, URZ, PT ;  /* 0x0000000000ff782f */ /* 0x000fe20003800000 */
[----:B------:R-:W-:-:S12]  /*0530*/  BSSY.RECONVERGENT B0, `(.L_x_9) ;  /* 0x000001f000007945 */ /* 0x000fd80003800200 */
[----:B------:R-:W-:Y:S05]  /*0540*/  @!P0 BRA `(.L_x_10) ;  /* 0x0000000000748947 */ /* 0x000fea0003800000 */
[----:B------:R-:W2:Y:S01]  /*0550*/  S2UR UR5, SR_CgaCtaId ;  /* 0x00000000000579c3 */ /* 0x000ea20000008800 */
[----:B------:R-:W-:Y:S01]  /*0560*/  UMOV UR7, 0x400 ;  /* 0x0000040000077882 */ /* 0x000fe20000000000 */
[----:B------:R-:W-:Y:S02]  /*0570*/  UMOV UR4, 0x1 ;  /* 0x0000000100047882 */ /* 0x000fe40000000000 */
[----:B------:R-:W-:-:S04]  /*0580*/  UIADD3 UR10, UPT, UPT, -UR4, 0x100000, URZ ;  /* 0x00100000040a7890 */ /* 0x000fc8000fffe1ff */
[----:B------:R-:W-:Y:S02]  /*0590*/  USHF.L.U32 UR11, UR10, 0xb, URZ ;  /* 0x0000000b0a0b7899 */ /* 0x000fe400080006ff */
[----:B------:R-:W-:Y:S02]  /*05a0*/  USHF.L.U32 UR10, UR10, 0x1, URZ ;  /* 0x000000010a0a7899 */ /* 0x000fe400080006ff */
[----:B--2---:R-:W-:Y:S01]  /*05b0*/  ULEA UR5, UR5, UR7, 0x18 ;  /* 0x0000000705057291 */ /* 0x004fe2000f8ec0ff */
[----:B------:R-:W2:Y:S11]  /*05c0*/  FENCE.VIEW.ASYNC.S ;  /* 0x00000000000073c6 */ /* 0x000eb60000000000 */
[----:B--2---:R2:W3:Y:S01]  /*05d0*/  SYNCS.EXCH.64 URZ, [UR5], UR10 ;  /* 0x0000000a05ff75b2 */ /* 0x0044e20008000100 */
[----:B------:R2:W4:Y:S01]  /*05e0*/  SYNCS.EXCH.64 URZ, [UR5+0x50], UR10 ;  /* 0x0000500a05ff75b2 */ /* 0x0005220008000100 */
[----:B------:R2:W1:Y:S01]  /*05f0*/  SYNCS.EXCH.64 URZ, [UR5+0x8], UR10 ;  /* 0x0000080a05ff75b2 */ /* 0x0004620008000100 */
        /* <DEDUP_REMOVED lines=16> */
[----:B------:R2:W1:Y:S02]  /*0700*/  SYNCS.EXCH.64 URZ, [UR5+0x98], UR10 ;  /* 0x0000980a05ff75b2 */ /* 0x0004640008000100 */
[----:B--2---:R-:W-:Y:S01]  /*0710*/  NOP ;  /* 0x0000000000007918 */ /* 0x004fe20000000000 */
.L_x_10:
[----:B------:R-:W-:Y:S05]  /*0720*/  BSYNC.RECONVERGENT B0 ;  /* 0x0000000000007941 */ /* 0x000fea0003800200 */
.L_x_9:
[----:B------:R-:W2:Y:S01]  /*0730*/  SHFL.IDX PT, R2, R95, RZ, 0x1f ;  /* 0x00001fff5f027589 */ /* 0x000ea200000e0000 */
[----:B------:R-:W-:Y:S01]  /*0740*/  NOP ;  /* 0x0000000000007918 */ /* 0x000fe20000000000 */
[----:B--2---:R-:W-:-:S13]  /*0750*/  ISETP.NE.AND P0, PT, R2, 0x1, PT ;  /* 0x000000010200780c */ /* 0x004fda0003f05270 */
[----:B------:R-:W-:Y:S05]  /*0760*/  @P0 BRA `(.L_x_11) ;  /* 0x0000000000480947 */ /* 0x000fea0003800000 */
[----:B------:R-:W2:Y:S01]  /*0770*/  S2UR UR7, SR_CgaCtaId ;  /* 0x00000000000779c3 */ /* 0x000ea20000008800 */
[----:B------:R-:W-:Y:S01]  /*0780*/  UMOV UR9, 0x400 ;  /* 0x0000040000097882 */ /* 0x000fe20000000000 */
[----:B------:R-:W-:Y:S01]  /*0790*/  UMOV UR5, 0x20 ;  /* 0x0000002000057882 */ /* 0x000fe20000000000 */
[----:B------:R-:W-:Y:S01]  /*07a0*/  UMOV UR4, 0x80 ;  /* 0x0000008000047882 */ /* 0x000fe20000000000 */
[----:B------:R-:W-:-:S04]  /*07b0*/  UIADD3 UR10, UPT, UPT, -UR5, 0x100000, URZ ;  /* 0x00100000050a7890 */ /* 0x000fc8000fffe1ff */
[----:B------:R-:W-:Y:S02]  /*07c0*/  USHF.L.U32 UR11, UR10, 0xb, URZ ;  /* 0x0000000b0a0b7899 */ /* 0x000fe400080006ff */
[----:B------:R-:W-:Y:S02]  /*07d0*/  USHF.L.U32 UR10, UR10, 0x1, URZ ;  /* 0x000000010a0a7899 */ /* 0x000fe400080006ff */
[----:B------:R-:W-:-:S04]  /*07e0*/  UIADD3 UR4, UPT, UPT, -UR4, 0x100000, URZ ;  /* 0x0010000004047890 */ /* 0x000fc8000fffe1ff */
[----:B------:R-:W-:Y:S02]  /*07f0*/  USHF.L.U32 UR5, UR4, 0xb, URZ ;  /* 0x0000000b04057899 */ /* 0x000fe400080006ff */
[----:B------:R-:W-:Y:S01]  /*0800*/  USHF.L.U32 UR4, UR4, 0x1, URZ ;  /* 0x0000000104047899 */ /* 0x000fe200080006ff */
[----:B------:R-:W-:Y:S01]  /*0810*/  ELECT P0, URZ, PT ;  /* 0x0000000000ff782f */ /* 0x000fe20003800000 */
[----:B--2---:R-:W-:Y:S01]  /*0820*/  ULEA UR7, UR7, UR9, 0x18 ;  /* 0x0000000907077291 */ /* 0x004fe2000f8ec0ff */
[----:B------:R-:W2:Y:S11]  /*0830*/  FENCE.VIEW.ASYNC.S ;  /* 0x00000000000073c6 */ /* 0x000eb60000000000 */
[----:B--2---:R2:W1:Y:S01]  /*0840*/  SYNCS.EXCH.64 URZ, [UR7+0xa0], UR10 ;  /* 0x0000a00a07ff75b2 */ /* 0x0044620008000100 */
[----:B------:R2:W1:Y:S01]  /*0850*/  SYNCS.EXCH.64 URZ, [UR7+0xb0], UR4 ;  /* 0x0000b00407ff75b2 */ /* 0x0004620008000100 */
[----:B------:R2:W1:Y:S01]  /*0860*/  SYNCS.EXCH.64 URZ, [UR7+0xa8], UR10 ;  /* 0x0000a80a07ff75b2 */ /* 0x0004620008000100 */
[----:B------:R2:W1:Y:S01]  /*0870*/  SYNCS.EXCH.64 URZ, [UR7+0xb8], UR4 ;  /* 0x0000b80407ff75b2 */ /* 0x0004620008000100 */
[----:B------:R-:W-:Y:S01]  /*0880*/  NOP ;  /* 0x0000000000007918 */ /* 0x000fe20000000000 */
.L_x_11:
[----:B------:R-:W3:Y:S01]  /*0890*/  SHFL.IDX PT, R2, R95, RZ, 0x1f ;  /* 0x00001fff5f027589 */ /* 0x000ee200000e0000 */
[----:B------:R-:W-:Y:S01]  /*08a0*/  NOP ;  /* 0x0000000000007918 */ /* 0x000fe20000000000 */
[----:B---3--:R-:W-:-:S13]  /*08b0*/  ISETP.NE.AND P0, PT, R2, 0x3, PT ;  /* 0x000000030200780c */ /* 0x008fda0003f05270 */
[----:B------:R-:W-:Y:S05]  /*08c0*/  @P0 BRA `(.L_x_12) ;  /* 0x0000000000300947 */ /* 0x000fea0003800000 */
[----:B--2---:R-:W2:Y:S01]  /*08d0*/  S2UR UR5, SR_CgaCtaId ;  /* 0x00000000000579c3 */ /* 0x004ea20000008800 */
[----:B------:R-:W-:Y:S01]  /*08e0*/  UMOV UR7, 0x400 ;  /* 0x0000040000077882 */ /* 0x000fe20000000000 */
[----:B------:R-:W-:Y:S01]  /*08f0*/  UMOV UR4, 0x20 ;  /* 0x0000002000047882 */ /* 0x000fe20000000000 */
[----:B------:R-:W-:Y:S01]  /*0900*/  ELECT P0, URZ, PT ;  /* 0x0000000000ff782f */ /* 0x000fe20003800000 */
[----:B------:R-:W-:-:S04]  /*0910*/  UIADD3 UR10, UPT, UPT, -UR4, 0x100000, URZ ;  /* 0x00100000040a7890 */ /* 0x000fc8000fffe1ff */
[----:B------:R-:W-:Y:S02]  /*0920*/  USHF.L.U32 UR11, UR10, 0xb, URZ ;  /* 0x0000000b0a0b7899 */ /* 0x000fe400080006ff */
[----:B------:R-:W-:Y:S02]  /*0930*/  USHF.L.U32 UR10, UR10, 0x1, URZ ;  /* 0x000000010a0a7899 */ /* 0x000fe400080006ff */
[----:B--2---:R-:W-:Y:S01]  /*0940*/  ULEA UR5, UR5, UR7, 0x18 ;  /* 0x0000000705057291 */ /* 0x004fe2000f8ec0ff */
[----:B------:R-:W2:Y:S11]  /*0950*/  FENCE.VIEW.ASYNC.S ;  /* 0x00000000000073c6 */ /* 0x000eb60000000000 */
[----:B--2---:R3:W2:Y:S01]  /*0960*/  SYNCS.EXCH.64 URZ, [UR5+0xc0], UR10 ;  /* 0x0000c00a05ff75b2 */ /* 0x0046a20008000100 */
[----:B------:R3:W1:Y:S02]  /*0970*/  SYNCS.EXCH.64 URZ, [UR5+0xc8], UR10 ;  /* 0x0000c80a05ff75b2 */ /* 0x0006640008000100 */
[----:B---3--:R-:W-:Y:S01]  /*0980*/  NOP ;  /* 0x0000000000007918 */ /* 0x008fe20000000000 */
.L_x_12:
[----:B------:R-:W3:Y:S01]  /*0990*/  SHFL.IDX PT, R2, R95, RZ, 0x1f ;  /* 0x00001fff5f027589 */ /* 0x000ee200000e0000 */
[----:B------:R-:W-:Y:S01]  /*09a0*/  NOP ;  /* 0x0000000000007918 */ /* 0x000fe20000000000 */
[----:B---3--:R-:W-:-:S13]  /*09b0*/  ISETP.NE.AND P0, PT, R2, 0x4, PT ;  /* 0x000000040200780c */ /* 0x008fda0003f05270 */
[----:B------:R-:W-:Y:S05]  /*09c0*/  @P0 BRA `(.L_x_13) ;  /* 0x00000000004c0947 */ /* 0x000fea0003800000 */
[----:B--2---:R-:W2:Y:S01]  /*09d0*/  S2UR UR5, SR_CgaCtaId ;  /* 0x00000000000579c3 */ /* 0x004ea20000008800 */
[----:B------:R-:W-:Y:S01]  /*09e0*/  UMOV UR9, 0x100 ;  /* 0x0000010000097882 */ /* 0x000fe20000000000 */
[----:B------:R-:W-:Y:S01]  /*09f0*/  UMOV UR7, 0x400 ;  /* 0x0000040000077882 */ /* 0x000fe20000000000 */
[----:B------:R-:W-:Y:S01]  /*0a00*/  USEL UR9, UR9, 0xe0, UP2 ;  /* 0x000000e009097887 */ /* 0x000fe20009000000 */
[----:B------:R-:W-:Y:S01]  /*0a10*/  UMOV UR4, 0x1 ;  /* 0x0000000100047882 */ /* 0x000fe20000000000 */
[----:B------:R-:W-:Y:S01]  /*0a20*/  ELECT P0, URZ, PT ;  /* 0x0000000000ff782f */ /* 0x000fe20003800000 */
[----:B------:R-:W-:-:S04]  /*0a30*/  UIADD3 UR10, UPT, UPT, -UR4, 0x100000, URZ ;  /* 0x00100000040a7890 */ /* 0x000fc8000fffe1ff */
[----:B------:R-:W-:Y:S02]  /*0a40*/  USHF.L.U32 UR11, UR10, 0xb, URZ ;  /* 0x0000000b0a0b7899 */ /* 0x000fe400080006ff */
[----:B------:R-:W-:Y:S02]  /*0a50*/  USHF.L.U32 UR10, UR10, 0x1, URZ ;  /* 0x000000010a0a7899 */ /* 0x000fe400080006ff */
[----:B------:R-:W-:-:S04]  /*0a60*/  UIADD3 UR12, UPT, UPT, -UR9, 0x100000, URZ ;  /* 0x00100000090c7890 */ /* 0x000fc8000fffe1ff */
[----:B------:R-:W-:Y:S02]  /*0a70*/  USHF.L.U32 UR13, UR12, 0xb, URZ ;  /* 0x0000000b0c0d7899 */ /* 0x000fe400080006ff */
[----:B------:R-:W-:Y:S02]  /*0a80*/  USHF.L.U32 UR12, UR12, 0x1, URZ ;  /* 0x000000010c0c7899 */ /* 0x000fe400080006ff */
[----:B--2---:R-:W-:Y:S01]  /*0a90*/  ULEA UR5, UR5, UR7, 0x18 ;  /* 0x0000000705057291 */ /* 0x004fe2000f8ec0ff */
[----:B------:R-:W2:Y:S11]  /*0aa0*/  FENCE.VIEW.ASYNC.S ;  /* 0x00000000000073c6 */ /* 0x000eb60000000000 */
[----:B--2---:R3:W2:Y:S01]  /*0ab0*/  SYNCS.EXCH.64 URZ, [UR5+0xd0], UR10 ;  /* 0x0000d00a05ff75b2 */ /* 0x0046a20008000100 */
[----:B------:R3:W1:Y:S01]  /*0ac0*/  SYNCS.EXCH.64 URZ, [UR5+0xe0], UR12 ;  /* 0x0000e00c05ff75b2 */ /* 0x0006620008000100 */
[----:B------:R3:W1:Y:S01]  /*0ad0*/  SYNCS.EXCH.64 URZ, [UR5+0xd8], UR10 ;  /* 0x0000d80a05ff75b2 */ /* 0x0006620008000100 */
[----:B------:R3:W1:Y:S02]  /*0ae0*/  SYNCS.EXCH.64 URZ, [UR5+0xe8], UR12 ;  /* 0x0000e80c05ff75b2 */ /* 0x0006640008000100 */
[----:B---3--:R-:W-:Y:S01]  /*0af0*/  NOP ;  /* 0x0000000000007918 */ /* 0x008fe20000000000 */
.L_x_13:
[----:B------:R-:W3:Y:S01]  /*0b00*/  SHFL.IDX PT, R2, R95, RZ, 0x1f ;  /* 0x00001fff5f027589 */ /* 0x000ee200000e0000 */
[----:B------:R-:W-:Y:S01]  /*0b10*/  NOP ;  /* 0x0000000000007918 */ /* 0x000fe20000000000 */
[----:B---3--:R-:W-:-:S13]  /*0b20*/  ISETP.NE.AND P0, PT, R2, 0x5, PT ;  /* 0x000000050200780c */ /* 0x008fda0003f05270 */
[----:B------:R-:W-:Y:S05]  /*0b30*/  @P0 BRA `(.L_x_14) ;  /* 0x0000000000580947 */ /* 0x000fea0003800000 */
[----:B--2---:R-:W2:Y:S01]  /*0b40*/  S2UR UR7, SR_CgaCtaId ;  /* 0x00000000000779c3 */ /* 0x004ea20000008800 */
        /* <DEDUP_REMOVED lines=12> */
[----:B--2---:R3:W2:Y:S01]  /*0c10*/  SYNCS.EXCH.64 URZ, [UR7+0xf0], UR10 ;  /* 0x0000f00a07ff75b2 */ /* 0x0046a20008000100 */
[----:B------:R3:W1:Y:S01]  /*0c20*/  SYNCS.EXCH.64 URZ, [UR7+0x110], UR4 ;  /* 0x0001100407ff75b2 */ /* 0x0006620008000100 */
[----:B------:R3:W1:Y:S01]  /*0c30*/  SYNCS.EXCH.64 URZ, [UR7+0xf8], UR10 ;  /* 0x0000f80a07ff75b2 */ /* 0x0006620008000100 */
[----:B------:R3:W1:Y:S01]  /*0c40*/  SYNCS.EXCH.64 URZ, [UR7+0x118], UR4 ;  /* 0x0001180407ff75b2 */ /* 0x0006620008000100 */
[----:B------:R3:W1:Y:S01]  /*0c50*/  SYNCS.EXCH.64 URZ, [UR7+0x100], UR10 ;  /* 0x0001000a07ff75b2 */ /* 0x0006620008000100 */
[----:B------:R3:W1:Y:S01]  /*0c60*/  SYNCS.EXCH.64 URZ, [UR7+0x120], UR4 ;  /* 0x0001200407ff75b2 */ /* 0x0006620008000100 */
[----:B------:R3:W1:Y:S01]  /*0c70*/  SYNCS.EXCH.64 URZ, [UR7+0x108], UR10 ;  /* 0x0001080a07ff75b2 */ /* 0x0006620008000100 */
[----:B------:R3:W1:Y:S02]  /*0c80*/  SYNCS.EXCH.64 URZ, [UR7+0x128], UR4 ;  /* 0x0001280407ff75b2 */ /* 0x0006640008000100 */
[----:B---3--:R-:W-:Y:S01]  /*0c90*/  NOP ;  /* 0x0000000000007918 */ /* 0x008fe20000000000 */
.L_x_14:
        /* <DEDUP_REMOVED lines=18> */
.L_x_15:
[----:B--2---:R-:W2:Y:S01]  /*0dc0*/  S2UR UR5, SR_CTAID.X ;  /* 0x00000000000579c3 */ /* 0x004ea20000002500 */
[----:B------:R-:W-:-:S05]  /*0dd0*/  CS2R.32 R93, SR_CgaSize ;  /* 0x00000000005d7805 */ /* 0x000fca0000008a00 */
[----:B------:R-:W-:-:S05]  /*0de0*/  IMAD R93, R93, -0xa0, RZ ;  /* 0xffffff605d5d7824 */ /* 0x000fca00078e02ff */
[----:B------:R-:W-:-:S14]  /*0df0*/  R2UR UR9, R93 ;  /* 0x000000005d0972ca */ /* 0x000fdc00000e0000 */
[----:B------:R-:W3:Y:S01]  /*0e00*/  LDCU UR9, c[0x0][UR9+0x2b0] ;  /* 0x00005600090977ac */ /* 0x000ee20008000800 */
[----:B------:R-:W-:Y:S01]  /*0e10*/  NOP ;  /* 0x0000000000007918 */ /* 0x000fe20000000000 */
[----:B------:R-:W-:-:S05]  /*0e20*/  CS2R.32 R93, SR_CgaSize ;  /* 0x00000000005d7805 */ /* 0x000fca0000008a00 */
[----:B------:R-:W-:-:S05]  /*0e30*/  IMAD R93, R93, -0xa0, RZ ;  /* 0xffffff605d5d7824 */ /* 0x000fca00078e02ff */
[----:B------:R-:W-:-:S14]  /*0e40*/  R2UR UR7, R93 ;  /* 0x000000005d0772ca */ /* 0x000fdc00000e0000 */
[----:B------:R-:W4:Y:S01]  /*0e50*/  LDCU UR7, c[0x0][UR7+0x2b4] ;  /* 0x00005680070777ac */ /* 0x000f220008000800 */
[----:B------:R-:W1:Y:S08]  /*0e60*/  S2UR UR4, SR_CTAID.Y ;  /* 0x00000000000479c3 */ /* 0x000e700000002600 */
[----:B------:R-:W4:Y:S01]  /*0e70*/  LDC R10, c[0x0][0xb24] ;  /* 0x0002c900ff0a7b82 */ /* 0x000f220000000800 */
[----:B--2---:R-:W-:-:S02]  /*0e80*/  I2FP.F32.U32 R91, UR5 ;  /* 0x00000005005b7c45 */ /* 0x004fc40008201000 */
[----:B------:R-:W-:-:S05]  /*0e90*/  CS2R.32 R3, SR_CgaSize ;  /* 0x0000000000037805 */ /* 0x000fca0000008a00 */
[----:B------:R-:W-:-:S06]  /*0ea0*/  IMAD R3, R3, -0xa0, RZ ;  /* 0xffffff6003037824 */ /* 0x000fcc00078e02ff */
[----:B------:R-:W2:Y:S01]  /*0eb0*/  LDC R3, c[0x0][R3+0x2a0] ;  /* 0x0000a80003037b82 */ /* 0x000ea20000000800 */
[----:B------:R-:W-:Y:S01]  /*0ec0*/  MOV R93, UR5 ;  /* 0x00000005005d7c02 */ /* 0x000fe20008000f00 */
[----:B---3--:R-:W-:Y:S01]  /*0ed0*/  FMUL R91, R91, UR9 ;  /* 0x000000095b5b7c20 */ /* 0x008fe20008400000 */
[----:B-1----:R-:W-:Y:S02]  /*0ee0*/  I2FP.F32.U32 R90, UR4 ;  /* 0x00000004005a7c45 */ /* 0x002fe40008201000 */
[----:B------:R-:W-:-:S05]  /*0ef0*/  CS2R.32 R2, SR_CgaSize ;  /* 0x0000000000027805 */ /* 0x000fca0000008a00 */
[----:B------:R-:W-:-:S06]  /*0f00*/  IMAD R2, R2, -0xa0, RZ ;  /* 0xffffff6002027824 */ /* 0x000fcc00078e02ff */
[----:B------:R-:W1:Y:S01]  /*0f10*/  LDC R2, c[0x0][R2+0x2a4] ;  /* 0x0000a90002027b82 */ /* 0x000e620000000800 */
[----:B------:R-:W-:Y:S01]  /*0f20*/  MOV R92, UR4 ;  /* 0x00000004005c7c02 */ /* 0x000fe20008000f00 */
[----:B------:R-:W3:Y:S01]  /*0f30*/  F2I.U32.TRUNC.NTZ R91, R91 ;  /* 0x0000005b005b7305 */ /* 0x000ee2000020f000 */
[----:B----4-:R-:W-:-:S05]  /*0f40*/  FMUL R90, R90, UR7 ;  /* 0x000000075a5a7c20 */ /* 0x010fca0008400000 */
[----:B------:R-:W-:Y:S01]  /*0f50*/  BAR.SYNC.DEFER_BLOCKING 0x0 ;  /* 0x0000000000007b1d */ /* 0x000fe20000010000 */
[----:B------:R-:W-:-:S05]  /*0f60*/  ISETP.GE.AND P0, PT, R10, 0x1, PT ;  /* 0x000000010a00780c */ /* 0x000fca0003f06270 */
[----:B------:R-:W4:Y:S02]  /*0f70*/  F2I.U32.TRUNC.NTZ R90, R90 ;  /* 0x0000005a005a7305 */ /* 0x000f24000020f000 */
[----:B------:R-:W1:Y:S01]  /*0f80*/  S2UR UR36, SR_CTAID.Z ;  /* 0x00000000002479c3 */ /* 0x000e620000002700 */
[----:B---3--:R-:W-:-:S05]  /*0f90*/  IADD3 R91, PT, PT, -R91, RZ, RZ ;  /* 0x000000ff5b5b7210 */ /* 0x008fca0007ffe1ff */
[----:B--2---:R-:W-:Y:S01]  /*0fa0*/  IMAD R91, R3, R91, UR5 ;  /* 0x00000005035b7e24 */ /* 0x004fe2000f8e025b */
[----:B----4-:R-:W-:-:S05]  /*0fb0*/  IADD3 R90, PT, PT, -R90, RZ, RZ ;  /* 0x000000ff5a5a7210 */ /* 0x010fca0007ffe1ff */
[----:B-1----:R-:W-:Y:S01]  /*0fc0*/  IMAD R90, R2, R90, UR4 ;  /* 0x00000004025a7e24 */ /* 0x002fe2000f8e025a */
[----:B------:R-:W-:Y:S06]  /*0fd0*/  @!P0 BRA `(.L_x_16) ;  /* 0x0000000000b88947 */ /* 0x000fec0003800000 */
[----:B------:R-:W1:Y:S01]  /*0fe0*/  LDC.64 R4, c[0x0][0xb18] ;  /* 0x0002c600ff047b82 */ /* 0x000e620000000a00 */
[----:B------:R-:W-:-:S07]  /*0ff0*/  ISETP.NE.AND P0, PT, R10, 0x1, PT ;  /* 0x000000010a00780c */ /* 0x000fce0003f05270 */
[----:B------:R-:W2:Y:S08]  /*1000*/  LDC R9, c[0x0][0xb0c] ;  /* 0x0002c300ff097b82 */ /* 0x000eb00000000800 */
[----:B------:R-:W3:Y:S08]  /*1010*/  LDC R12, c[0x0][0x370] ;  /* 0x0000dc00ff0c7b82 */ /* 0x000ef00000000800 */
[----:B------:R-:W4:Y:S01]  /*1020*/  LDC R11, c[0x0][0x374] ;  /* 0x0000dd00ff0b7b82 */ /* 0x000f220000000800 */
[----:B-1----:R-:W-:-:S07]  /*1030*/  ISETP.NE.AND P1, PT, R4, 0x1, PT ;  /* 0x000000010400780c */ /* 0x002fce0003f25270 */
[----:B------:R-:W3:Y:S01]  /*1040*/  LDC.64 R6, c[0x0][0xb10] ;  /* 0x0002c400ff067b82 */ /* 0x000ee20000000a00 */
[----:B--2---:R-:W-:-:S07]  /*1050*/  ISETP.NE.AND P2, PT, R9, 0x1, PT ;  /* 0x000000010900780c */ /* 0x004fce0003f45270 */
[----:B------:R-:W1:Y:S08]  /*1060*/  LDC R8, c[0x0][0xb20] ;  /* 0x0002c800ff087b82 */ /* 0x000e700000000800 */
[----:B------:R-:W2:Y:S01]  /*1070*/  LDC.64 R2, c[0x0][0xb28] ;  /* 0x0002ca00ff027b82 */ /* 0x000ea20000000a00 */
[----:B----4-:R-:W-:-:S04]  /*1080*/  IMAD.HI.U32 R13, R11, R5, RZ ;  /* 0x000000050b0d7227 */ /* 0x010fc800078e00ff */
[----:B------:R-:W-:-:S04]  /*1090*/  IMAD.HI.U32 R5, R92, R5, RZ ;  /* 0x000000055c057227 */ /* 0x000fc800078e00ff */
[----:B---3--:R-:W-:-:S05]  /*10a0*/  IMAD.HI.U32 R14, R12, R6, RZ ;  /* 0x000000060c0e7227 */ /* 0x008fca00078e00ff */
[-C--:B------:R-:W-:Y:S01]  /*10b0*/  @P2 SHF.R.U32.HI R12, RZ, R7.reuse, R14 ;  /* 0x00000007ff0c2219 */ /* 0x080fe2000001160e */
[----:B------:R-:W-:Y:S01]  /*10c0*/  IMAD.HI.U32 R14, R93, R6, RZ ;  /* 0x000000065d0e7227 */ /* 0x000fe200078e00ff */
[-C--:B-1----:R-:W-:Y:S02]  /*10d0*/  @P1 SHF.R.U32.HI R11, RZ, R8.reuse, R13 ;  /* 0x00000008ff0b1219 */ /* 0x082fe4000001160d */
[----:B------:R-:W-:Y:S02]  /*10e0*/  SHF.R.U32.HI R5, RZ, R8, R5 ;  /* 0x00000008ff057219 */ /* 0x000fe40000011605 */
[----:B------:R-:W-:Y:S02]  /*10f0*/  SHF.R.U32.HI R14, RZ, R7, R14 ;  /* 0x00000007ff0e7219 */ /* 0x000fe4000001160e */
[----:B------:R-:W-:Y:S01]  /*1100*/  SEL R5, R92, R5, !P1 ;  /* 0x000000055c057207 */ /* 0x000fe20004800000 */
[----:B--2---:R-:W-:Y:S01]  /*1110*/  IMAD.HI.U32 R13, R11, R2, RZ ;  /* 0x000000020b0d7227 */ /* 0x004fe200078e00ff */
[----:B------:R-:W-:-:S03]  /*1120*/  SEL R14, R93, R14, !P2 ;  /* 0x0000000e5d0e7207 */ /* 0x000fc60005000000 */
[----:B------:R-:W-:Y:S01]  /*1130*/  IMAD.HI.U32 R6, R12, R2, RZ ;  /* 0x000000020c067227 */ /* 0x000fe200078e00ff */
[----:B------:R-:W-:-:S04]  /*1140*/  @P0 SHF.R.U32.HI R11, RZ, R3, R13 ;  /* 0x00000003ff0b0219 */ /* 0x000fc8000001160d */
[----:B------:R-:W-:Y:S01]  /*1150*/  @P0 SHF.R.U32.HI R12, RZ, R3, R6 ;  /* 0x00000003ff0c0219 */ /* 0x000fe20000011606 */
[----:B------:R-:W-:-:S04]  /*1160*/  IMAD R11, R11, R10, RZ ;  /* 0x0000000a0b0b7224 */ /* 0x000fc800078e02ff */
[----:B------:R-:W-:Y:S01]  /*1170*/  IMAD R6, R12, R10, RZ ;  /* 0x0000000a0c067224 */ /* 0x000fe200078e02ff */
[----:B------:R-:W-:-:S04]  /*1180*/  ISETP.GE.AND P1, PT, R5, R11, PT ;  /* 0x0000000b0500720c */ /* 0x000fc80003f26270 */
[----:B------:R-:W-:Y:S01]  /*1190*/  ISETP.GE.OR P1, PT, R14, R6, P1 ;  /* 0x000000060e00720c */ /* 0x000fe20000f26670 */
[----:B------:R-:W-:-:S05]  /*11a0*/  IMAD.HI.U32 R6, R5, R2, RZ ;  /* 0x0000000205067227 */ /* 0x000fca00078e00ff */
[----:B------:R-:W-:-:S04]  /*11b0*/  SHF.R.U32.HI R6, RZ, R3, R6 ;  /* 0x00000003ff067219 */ /* 0x000fc80000011606 */
[----:B------:R-:W-:-:S03]  /*11c0*/  SEL R6, R5, R6, !P0 ;  /* 0x0000000605067207 */ /* 0x000fc60004000000 */
[----:B------:R-:W-:Y:S01]  /*11d0*/  @!P1 IMAD.HI.U32 R7, R14, R2, RZ ;  /* 0x000000020e079227 */ /* 0x000fe200078e00ff */
[----:B------:R-:W-:-:S04]  /*11e0*/  IADD3 R2, PT, PT, -R6, RZ, RZ ;  /* 0x000000ff06027210 */ /* 0x000fc80007ffe1ff */
[----:B------:R-:W-:Y:S01]  /*11f0*/  @!P1 SHF.R.U32.HI R3, RZ, R3, R7 ;  /* 0x00000003ff039219 */ /* 0x000fe20000011607 */
[----:B------:R-:W-:Y:S01]  /*1200*/  IMAD R2, R10, R2, R5 ;  /* 0x000000020a027224 */ /* 0x000fe200078e0205 */
[----:B------:R-:W-:Y:S02]  /*1210*/  IADD3 R7, PT, PT, -R5, RZ, RZ ;  /* 0x000000ff05077210 */ /* 0x000fe40007ffe1ff */
[----:B------:R-:W-:-:S03]  /*1220*/  @!P1 SEL R3, R14, R3, !P0 ;  /* 0x000000030e039207 */ /* 0x000fc60004000000 */
[----:B------:R-:W-:Y:S02]  /*1230*/  IMAD R7, R4, R7, R92 ;  /* 0x0000000704077224 */ /* 0x000fe400078e025c */
[--C-:B------:R-:W-:Y:S02]  /*1240*/  @!P1 IMAD.IADD R6, R6, 0x1, -R3.reuse ;  /* 0x0000000106069824 */ /* 0x100fe400078e0a03 */
[----:B------:R-:W-:Y:S01]  /*1250*/  @!P1 IMAD R3, R2, R12, R3 ;  /* 0x0000000c02039224 */ /* 0x000fe200078e0203 */
[----:B------:R-:W-:Y:S01]  /*1260*/  IADD3 R2, PT, PT, -R14, RZ, RZ ;  /* 0x000000ff0e027210 */ /* 0x000fe20007ffe1ff */
[----:B------:R-:W-:Y:S02]  /*1270*/  @!P1 IMAD R5, R6, R10, R14 ;  /* 0x0000000a06059224 */ /* 0x000fe400078e020e */
[----:B------:R-:W-:Y:S02]  /*1280*/  @!P1 IMAD.MOV.U32 R14, RZ, RZ, R3 ;  /* 0x000000ffff0e9224 */ /* 0x000fe400078e0003 */
[----:B------:R-:W-:-:S02]  /*1290*/  IMAD R2, R9, R2, R93 ;  /* 0x0000000209027224 */ /* 0x000fc400078e025d */
[----:B------:R-:W-:Y:S02]  /*12a0*/  IMAD R92, R5, R4, R7 ;  /* 0x00000004055c7224 */ /* 0x000fe400078e0207 */
[----:B------:R-:W-:Y:S02]  /*12b0*/  IMAD R93, R14, R9, R2 ;  /* 0x000000090e5d7224 */ /* 0x000fe400078e0202 */
.L_x_16:
[----:B------:R-:W1:Y:S01]  /*12c0*/  LDCU UR4, c[0x0][0xb30] ;  /* 0x00016600ff0477ac */ /* 0x000e620008000800 */
[----:B------:R-:W2:Y:S08]  /*12d0*/  S2UR UR37, SR_CgaCtaId ;  /* 0x00000000002579c3 */ /* 0x000eb00000008800 */
[----:B------:R-:W3:Y:S01]  /*12e0*/  LDC R40, c[0x0][0xb24] ;  /* 0x0002c900ff287b82 */ /* 0x000ee20000000800 */
[----:B-1----:R-:W-:-:S09]  /*12f0*/  UISETP.NE.AND UP1, UPT, UR4, 0x1, UPT ;  /* 0x000000010400788c */ /* 0x002fd2000bf25270 */
[----:B--2---:R-:W-:Y:S05]  /*1300*/  BRA.U UP1, `(.L_x_17) ;  /* 0x0000000101407547 */ /* 0x004fea000b800000 */
[----:B------:R-:W1:Y:S08]  /*1310*/  LDC.64 R4, c[0x0][0xb10] ;  /* 0x0002c400ff047b82 */ /* 0x000e700000000a00 */
[----:B------:R-:W2:Y:S08]  /*1320*/  LDC.64 R2, c[0x0][0xb18] ;  /* 0x0002c600ff027b82 */ /* 0x000eb00000000a00 */
[----:B------:R-:W4:Y:S08]  /*1330*/  LDC R6, c[0x0][0xb20] ;  /* 0x0002c800ff067b82 */ /* 0x000f300000000800 */
[----:B------:R-:W3:Y:S01]  /*1340*/  LDC R7, c[0x0][0xb0c] ;  /* 0x0002c300ff077b82 */ /* 0x000ee20000000800 */
[----:B-1----:R-:W-:-:S05]  /*1350*/  IMAD.HI.U32 R4, R93, R4, RZ ;  /* 0x000000045d047227 */ /* 0x002fca00078e00ff */
[----:B------:R-:W-:Y:S01]  /*1360*/  SHF.R.U32.HI R4, RZ, R5, R4 ;  /* 0x00000005ff047219 */ /* 0x000fe20000011604 */
[----:B--2---:R-:W-:Y:S01]  /*1370*/  IMAD.HI.U32 R3, R92, R3, RZ ;  /* 0x000000035c037227 */ /* 0x004fe200078e00ff */
[----:B------:R-:W-:-:S04]  /*1380*/  ISETP.NE.AND P0, PT, R2, 0x1, PT ;  /* 0x000000010200780c */ /* 0x000fc80003f05270 */
[----:B----4-:R-:W-:-:S04]  /*1390*/  SHF.R.U32.HI R3, RZ, R6, R3 ;  /* 0x00000006ff037219 */ /* 0x010fc80000011603 */
[----:B------:R-:W-:Y:S02]  /*13a0*/  SEL R3, R92, R3, !P0 ;  /* 0x000000035c037207 */ /* 0x000fe40004000000 */
[----:B---3--:R-:W-:-:S04]  /*13b0*/  ISETP.NE.AND P1, PT, R7, 0x1, PT ;  /* 0x000000010700780c */ /* 0x008fc80003f25270 */
[----:B------:R-:W-:-:S05]  /*13c0*/  SEL R4, R93, R4, !P1 ;  /* 0x000000045d047207 */ /* 0x000fca0004800000 */
[----:B------:R-:W-:Y:S02]  /*13d0*/  IMAD.IADD R5, R3, 0x1, -R4 ;  /* 0x0000000103057824 */ /* 0x000fe400078e0a04 */
[----:B------:R-:W-:Y:S02]  /*13e0*/  IMAD.IADD R3, R4, 0x1, -R3 ;  /* 0x0000000104037824 */ /* 0x000fe400078e0a03 */
[----:B------:R-:W-:Y:S02]  /*13f0*/  IMAD R93, R5, R7, R93 ;  /* 0x00000007055d7224 */ /* 0x000fe400078e025d */
[----:B------:R-:W-:-:S07]  /*1400*/  IMAD R92, R3, R2, R92 ;  /* 0x00000002035c7224 */ /* 0x000fce00078e025c */
.L_x_17:
[----:B------:R-:W-:Y:S01]  /*1410*/  BAR.SYNC.DEFER_BLOCKING 0x0 ;  /* 0x0000000000007b1d */ /* 0x000fe20000010000 */
[----:B------:R-:W-:Y:S01]  /*1420*/  UISETP.NE.AND UP1, UPT, UR8, 0x2, UPT ;  /* 0x000000020800788c */ /* 0x000fe2000bf25270 */
[----:B------:R-:W-:Y:S02]  /*1430*/  ISETP.NE.OR P5, PT, R0, 0x2, !P5 ;  /* 0x000000020000780c */ /* 0x000fe40006fa5670 */
[----:B------:R-:W-:-:S06]  /*1440*/  LOP3.LUT R2, R108, 0x1f, RZ, 0xc0, !PT ;  /* 0x0000001f6c027812 */ /* 0x000fcc00078ec0ff */
[----:B------:R-:W-:Y:S05]  /*1450*/  BRA.U UP1, `(.L_x_18) ;  /* 0x0000001501347547 */ /* 0x000fea000b800000 */
[----:B------:R-:W1:Y:S01]  /*1460*/  LDCU UR13, c[0x0][0x38c] ;  /* 0x00007180ff0d77ac */ /* 0x000e620008000800 */
[----:B------:R-:W2:Y:S01]  /*1470*/  LDC R8, c[0x0][0x370] ;  /* 0x0000dc00ff087b82 */ /* 0x000ea20000000800 */
[----:B------:R-:W-:Y:S01]  /*1480*/  PLOP3.LUT P1, PT, PT, PT, UP2, 0x80, 0x8 ;  /* 0x000000000008781c */ /* 0x000fe20003f2f028 */
[----:B------:R-:W-:Y:S01]  /*1490*/  IMAD.MOV.U32 R15, RZ, RZ, 0x1 ;  /* 0x00000001ff0f7424 */ /* 0x000fe200078e00ff */
[----:B------:R-:W-:Y:S01]  /*14a0*/  ISETP.EQ.OR P4, PT, R2, RZ, P5 ;  /* 0x000000ff0200720c */ /* 0x000fe20002f82670 */
[----:B------:R-:W-:Y:S01]  /*14b0*/  IMAD.MOV.U32 R14, RZ, RZ, RZ ;  /* 0x000000ffff0e7224 */ /* 0x000fe200078e00ff */
[----:B------:R-:W-:Y:S02]  /*14c0*/  PLOP3.LUT P1, PT, P1, PT, PT, 0x8, 0x80 ;  /* 0x000000000080781c */ /* 0x000fe40000f2e170 */
[----:B------:R-:W-:Y:S01]  /*14d0*/  CS2R R12, SRZ ;  /* 0x00000000000c7805 */ /* 0x000fe2000001ff00 */
[----:B------:R-:W-:Y:S01]  /*14e0*/  IMAD.MOV.U32 R11, RZ, RZ, 0x1 ;  /* 0x00000001ff0b7424 */ /* 0x000fe200078e00ff */
[----:B------:R-:W4:Y:S01]  /*14f0*/  LDC R0, c[0x0][0x374] ;  /* 0x0000dd00ff007b82 */ /* 0x000f220000000800 */
[----:B------:R-:W2:Y:S01]  /*1500*/  LDCU.64 UR22, c[0x0][0x348] ;  /* 0x00006900ff1677ac */ /* 0x000ea20008000a00 */
[----:B------:R-:W-:Y:S01]  /*1510*/  UMOV UR6, URZ ;  /* 0x000000ff00067c82 */ /* 0x000fe20008000000 */
[----:B-1----:R-:W-:-:S04]  /*1520*/  UIADD3 UR5, UPT, UPT, UR13, 0x3f, URZ ;  /* 0x0000003f0d057890 */ /* 0x002fc8000fffe0ff */
[----:B------:R-:W-:-:S04]  /*1530*/  USHF.R.S32.HI UR4, URZ, 0x1f, UR5 ;  /* 0x0000001fff047899 */ /* 0x000fc80008011405 */
[----:B------:R-:W-:-:S04]  /*1540*/  ULEA.HI UR4, UR4, UR5, URZ, 0x6 ;  /* 0x0000000504047291 */ /* 0x000fc8000f8f30ff */
[----:B------:R-:W-:Y:S02]  /*1550*/  USHF.R.S32.HI UR15, URZ, 0x6, UR4 ;  /* 0x00000006ff0f7899 */ /* 0x000fe40008011404 */
[----:B------:R-:W-:Y:S02]  /*1560*/  UIADD3 UR4, UPT, UPT, UR13, -0x1, URZ ;  /* 0xffffffff0d047890 */ /* 0x000fe4000fffe0ff */
[----:B------:R-:W-:Y:S02]  /*1570*/  UISETP.LT.U32.AND UP0, UPT, UR15, 0xa, UPT ;  /* 0x0000000a0f00788c */ /* 0x000fe4000bf01070 */
[----:B------:R-:W-:Y:S02]  /*1580*/  UISETP.GE.U32.AND UP1, UPT, UR4, -0x7f, UPT ;  /* 0xffffff810400788c */ /* 0x000fe4000bf26070 */
[----:B------:R-:W-:Y:S02]  /*1590*/  USEL UR14, UR15, 0xa, UP0 ;  /* 0x0000000a0f0e7887 */ /* 0x000fe40008000000 */
[----:B------:R-:W-:-:S02]  /*15a0*/  UIADD3 UR13, UPT, UPT, UR13, 0x7e, URZ ;  /* 0x0000007e0d0d7890 */ /* 0x000fc4000fffe0ff */
[----:B------:R-:W-:Y:S02]  /*15b0*/  UIADD3 UR5, UPT, UPT, UR14, -0x1, URZ ;  /* 0xffffffff0e057890 */ /* 0x000fe4000fffe0ff */
[----:B------:R-:W-:-:S03]  /*15c0*/  UIADD3 UR7, UPT, UPT, UR15, -UR14, URZ ;  /* 0x8000000e0f077290 */ /* 0x000fc6000fffe0ff */
[----:B------:R-:W-:-:S04]  /*15d0*/  @UP1 UIADD3 UR5, UPT, UPT, UR14, URZ, URZ ;  /* 0x000000ff0e051290 */ /* 0x000fc8000fffe0ff */
[----:B--2---:R-:W-:-:S12]  /*15e0*/  UIADD3 UR5, UPT, UPT, UR5, 0x1, URZ ;  /* 0x0000000105057890 */ /* 0x004fd8000fffe0ff */
.L_x_36:
[----:B------:R-:W-:Y:S01]  /*15f0*/  UISETP.NE.AND UP0, UPT, UR37, URZ, UPT ;  /* 0x000000ff2500728c */ /* 0x000fe2000bf05270 */
[----:B------:R-:W1:Y:S08]  /*1600*/  S2UR UR37, SR_CgaCtaId ;  /* 0x00000000002579c3 */ /* 0x000e700000008800 */
[----:B------:R-:W-:Y:S05]  /*1610*/  BRA.U UP0, `(.L_x_19) ;  /* 0x0000000100347547 */ /* 0x000fea000b800000 */
[----:B------:R-:W2:Y:S01]  /*1620*/  S2R R2, SR_CgaCtaId ;  /* 0x0000000000027919 */ /* 0x000ea20000008800 */
[----:B------:R-:W-:-:S04]  /*1630*/  MOV R3, 0x400 ;  /* 0x0000040000037802 */ /* 0x000fc80000000f00 */
[----:B--2---:R-:W-:Y:S02]  /*1640*/  LEA R2, R2, R3, 0x18 ;  /* 0x0000000302027211 */ /* 0x004fe400078ec0ff */
[----:B------:R-:W-:-:S03]  /*1650*/  SHF.L.U32 R3, R11, 0x1f, RZ ;  /* 0x0000001f0b037819 */ /* 0x000fc600000006ff */
[----:B------:R-:W-:-:S04]  /*1660*/  IMAD R2, R12, 0x8, R2 ;  /* 0x000000080c027824 */ /* 0x000fc800078e0202 */
[----:B------:R-:W2:Y:S02]  /*1670*/  SYNCS.PHASECHK.TRANS64.TRYWAIT P0, [R2+URZ+0x140], R3 ;  /* 0x00014003020075a7 */ /* 0x000ea400080011ff */
[----:B--2---:R-:W-:Y:S05]  /*1680*/  @!P0 BRA `(.L_x_20) ;  /* 0x0000005000588947 */ /* 0x004fea0003800000 */
.L_x_109:
[----:B------:R-:W-:Y:S01]  /*1690*/  VIADD R12, R12, 0x1 ;  /* 0x000000010c0c7836 */ /* 0x000fe20000000000 */
[----:B------:R2:W-:Y:S04]  /*16a0*/  SYNCS.ARRIVE.TRANS64.A1T0 RZ, [R2+URZ+0x130], RZ ;  /* 0x000130ff02ff79a7 */ /* 0x0005e800081000ff */
[----:B------:R-:W-:-:S04]  /*16b0*/  ISETP.NE.AND P0, PT, R12, 0x2, PT ;  /* 0x000000020c00780c */ /* 0x000fc80003f05270 */
[----:B------:R-:W-:Y:S02]  /*16c0*/  SEL R12, R12, RZ, P0 ;  /* 0x000000ff0c0c7207 */ /* 0x000fe40000000000 */
[----:B--2---:R-:W-:-:S04]  /*16d0*/  SEL R2, RZ, 0x1, P0 ;  /* 0x00000001ff027807 */ /* 0x004fc80000000000 */
[----:B------:R-:W-:-:S07]  /*16e0*/  LOP3.LUT R11, R11, R2, RZ, 0x3c, !PT ;  /* 0x000000020b0b7212 */ /* 0x000fce00078e3cff */
.L_x_19:
[----:B------:R-:W-:Y:S01]  /*16f0*/  UMOV UR4, 0x400 ;  /* 0x0000040000047882 */ /* 0x000fe20000000000 */
[----:B------:R-:W-:Y:S01]  /*1700*/  SHF.L.U32 R2, R15, 0x1f, RZ ;  /* 0x0000001f0f027819 */ /* 0x000fe200000006ff */
[----:B-1----:R-:W-:Y:S01]  /*1710*/  ULEA UR4, UR37, UR4, 0x18 ;  /* 0x0000000425047291 */ /* 0x002fe2000f8ec0ff */
[----:B------:R-:W-:Y:S01]  /*1720*/  R2UR UR35, R93 ;  /* 0x000000005d2372ca */ /* 0x000fe200000e0000 */
[----:B------:R-:W-:Y:S01]  /*1730*/  UISETP.GE.U32.AND UP0, UPT, UR13, 0x7f, UPT ;  /* 0x0000007f0d00788c */ /* 0x000fe2000bf06070 */
[----:B------:R-:W-:Y:S01]  /*1740*/  R2UR UR11, R92 ;  /* 0x000000005c0b72ca */ /* 0x000fe200000e0000 */
[----:B------:R-:W-:Y:S01]  /*1750*/  ULEA UR8, UR6, UR4, 0x3 ;  /* 0x0000000406087291 */ /* 0x000fe2000f8e18ff */
[----:B------:R-:W-:-:S08]  /*1760*/  UMOV UR24, URZ ;  /* 0x000000ff00187c82 */ /* 0x000fd00008000000 */
[----:B------:R1:W2:Y:S01]  /*1770*/  SYNCS.PHASECHK.TRANS64.TRYWAIT P0, [UR8+0x50], R2 ;  /* 0x00005002ff0075a7 */ /* 0x0002a20008001108 */
[----:B------:R-:W-:Y:S02]  /*1780*/  USHF.L.U32 UR35, UR35, 0x7, URZ ;  /* 0x0000000723237899 */ /* 0x000fe400080006ff */
[----:B------:R-:W-:Y:S01]  /*1790*/  USHF.L.U32 UR11, UR11, 0x5, URZ ;  /* 0x000000050b0b7899 */ /* 0x000fe200080006ff */
[----:B------:R-:W-:Y:S11]  /*17a0*/  BRA.U !UP0, `(.L_x_21) ;  /* 0x0000000108a87547 */ /* 0x000ff6000b800000 */
[----:B------:R-:W-:Y:S01]  /*17b0*/  UMOV UR16, URZ ;  /* 0x000000ff00107c82 */ /* 0x000fe20008000000 */
[----:B------:R-:W-:-:S05]  /*17c0*/  UMOV UR17, UR6 ;  /* 0x0000000600117c82 */ /* 0x000fca0008000000 */
.L_x_26:
[----:B-1----:R-:W-:Y:S01]  /*17d0*/  ULEA UR33, UR17, UR4, 0x3 ;  /* 0x0000000411217291 */ /* 0x002fe2000f8e18ff */
[----:B--2---:R-:W-:Y:S01]  /*17e0*/  @!P5 MOV R3, 0x5000 ;  /* 0x000050000003d802 */ /* 0x004fe20000000f00 */
[----:B--2---:R-:W-:Y:S10]  /*17f0*/  @P0 BRA `(.L_x_22) ;  /* 0x00000000000c0947 */ /* 0x004ff40003800000 */
[----:B------:R-:W-:-:S04]  /*1800*/  SHF.L.U32 R4, R15, 0x1f, RZ ;  /* 0x0000001f0f047819 */ /* 0x000fc800000006ff */
[----:B------:R-:W2:Y:S02]  /*1810*/  SYNCS.PHASECHK.TRANS64.TRYWAIT P0, [UR33+0x50], R4 ;  /* 0x00005004ff0075a7 */ /* 0x000ea40008001121 */
[----:B--2---:R-:W-:Y:S05]  /*1820*/  @!P0 BRA `(.L_x_23) ;  /* 0x0000005000048947 */ /* 0x004fea0003800000 */
.L_x_22:
[----:B------:R2:W-:Y:S01]  /*1830*/  @!P5 SYNCS.ARRIVE.TRANS64 RZ, [UR33], R3 ;  /* 0x00000003ffffd9a7 */ /* 0x0005e20008000021 */
[----:B------:R-:W-:Y:S04]  /*1840*/  BSSY.RECONVERGENT B0, `(.L_x_24) ;  /* 0x0000003000007945 */ /* 0x000fe80003800200 */
[----:B------:R-:W-:Y:S05]  /*1850*/  @P4 BRA `(.L_x_25) ;  /* 0x0000000000044947 */ /* 0x000fea0003800000 */
[----:B------:R-:W-:Y:S05]  /*1860*/  BPT.TRAP 0x1 ;  /* 0x000000040000795c */ /* 0x000fea0000300000 */
.L_x_25:
[----:B------:R-:W-:Y:S05]  /*1870*/  BSYNC.RECONVERGENT B0 ;  /* 0x0000000000007941 */ /* 0x000fea0003800200 */
.L_x_24:
[----:B------:R-:W-:Y:S02]  /*1880*/  UIADD3 UR6, UPT, UPT, UR17, 0x1, URZ ;  /* 0x0000000111067890 */ /* 0x000fe4000fffe0ff */
[----:B------:R-:W-:Y:S02]  /*1890*/  ULEA UR32, UR17, UR4, 0xe ;  /* 0x0000000411207291 */ /* 0x000fe4000f8e70ff */
[----:B------:R-:W-:Y:S02]  /*18a0*/  UISETP.NE.AND UP0, UPT, UR6, 0xa, UPT ;  /* 0x0000000a0600788c */ /* 0x000fe4000bf05270 */
[----:B------:R-:W-:Y:S02]  /*18b0*/  UIADD3 UR26, UP1, UPT, UR22, 0x80, URZ ;  /* 0x00000080161a7890 */ /* 0x000fe4000ff3e0ff */
[----:B------:R-:W-:Y:S02]  /*18c0*/  USEL UR9, URZ, 0x1, UP0 ;  /* 0x00000001ff097887 */ /* 0x000fe40008000000 */
[----:B------:R-:W-:-:S02]  /*18d0*/  USEL UR6, UR6, URZ, UP0 ;  /* 0x000000ff06067287 */ /* 0x000fc40008000000 */
[----:B------:R-:W-:Y:S02]  /*18e0*/  UIADD3 UR20, UP0, UPT, UR22, 0x180, URZ ;  /* 0x0000018016147890 */ /* 0x000fe4000ff1e0ff */
[----:B------:R-:W-:Y:S01]  /*18f0*/  ULEA UR8, UR6, UR4, 0x3 ;  /* 0x0000000406087291 */ /* 0x000fe2000f8e18ff */
[----:B------:R-:W-:Y:S01]  /*1900*/  LOP3.LUT R15, R15, UR9, RZ, 0x3c, !PT ;  /* 0x000000090f0f7c12 */ /* 0x000fe2000f8e3cff */
[----:B------:R-:W-:Y:S02]  /*1910*/  USHF.L.U32 UR34, UR16, 0x6, URZ ;  /* 0x0000000610227899 */ /* 0x000fe400080006ff */
[----:B------:R-:W-:Y:S01]  /*1920*/  UIADD3.X UR27, UPT, UPT, URZ, UR23, URZ, UP1, !UPT ;  /* 0x00000017ff1b7290 */ /* 0x000fe20008ffe4ff */
[----:B-1----:R-:W-:Y:S01]  /*1930*/  SHF.L.U32 R2, R15, 0x1f, RZ ;  /* 0x0000001f0f027819 */ /* 0x002fe200000006ff */
[----:B------:R-:W-:Y:S02]  /*1940*/  UIADD3 UR32, UPT, UPT, UR32, 0x4400, URZ ;  /* 0x0000440020207890 */ /* 0x000fe4000fffe0ff */
[----:B------:R-:W-:Y:S01]  /*1950*/  UIADD3.X UR21, UPT, UPT, URZ, UR23, URZ, UP0, !UPT ;  /* 0x00000017ff157290 */ /* 0x000fe200087fe4ff */
[----:B------:R1:W1:Y:S01]  /*1960*/  SYNCS.PHASECHK.TRANS64.TRYWAIT P0, [UR8+0x50], R2 ;  /* 0x00005002ff0075a7 */ /* 0x0002620008001108 */
[----:B------:R-:W-:Y:S01]  /*1970*/  ULEA UR8, UR17, UR4, 0xc ;  /* 0x0000000411087291 */ /* 0x000fe2000f8e60ff */
[----:B------:R-:W-:Y:S01]  /*1980*/  UMOV UR18, 0x0 ;  /* 0x0000000000127882 */ /* 0x000fe20000000000 */
[----:B------:R-:W-:-:S02]  /*1990*/  UMOV UR19, 0x10000000 ;  /* 0x1000000000137882 */ /* 0x000fc40000000000 */
[----:B------:R-:W-:Y:S01]  /*19a0*/  UIADD3 UR8, UPT, UPT, UR8, 0x2c400, URZ ;  /* 0x0002c40008087890 */ /* 0x000fe2000fffe0ff */
[----:B------:R1:W-:Y:S01]  /*19b0*/  UTMALDG.3D [UR32], [UR26], desc[UR18] ;  /* 0x000012201a0075b4 */ /* 0x0003e20008011000 */
[----:B------:R-:W-:Y:S01]  /*19c0*/  UMOV UR12, UR36 ;  /* 0x00000024000c7c82 */ /* 0x000fe20008000000 */
[----:B------:R-:W-:Y:S01]  /*19d0*/  UMOV UR9, UR33 ;  /* 0x0000002100097c82 */ /* 0x000fe20008000000 */
[----:B------:R-:W-:Y:S01]  /*19e0*/  UMOV UR10, UR34 ;  /* 0x00000022000a7c82 */ /* 0x000fe20008000000 */
[----:B------:R-:W-:Y:S01]  /*19f0*/  UIADD3 UR16, UPT, UPT, UR16, 0x1, URZ ;  /* 0x0000000110107890 */ /* 0x000fe2000fffe0ff */
[----:B------:R-:W-:Y:S01]  /*1a00*/  UMOV UR24, UR5 ;  /* 0x0000000500187c82 */ /* 0x000fe20008000000 */
[----:B------:R-:W-:Y:S02]  /*1a10*/  UMOV UR17, UR6 ;  /* 0x0000000600117c82 */ /* 0x000fe40008000000 */
[----:B------:R1:W-:Y:S01]  /*1a20*/  UTMALDG.3D [UR8], [UR20], desc[UR18] ;  /* 0x00001208140075b4 */ /* 0x0003e20008011000 */
[----:B------:R-:W-:-:S09]  /*1a30*/  UISETP.NE.AND UP0, UPT, UR16, UR5, UPT ;  /* 0x000000051000728c */ /* 0x000fd2000bf05270 */
[----:B------:R-:W-:Y:S05]  /*1a40*/  BRA.U UP0, `(.L_x_26) ;  /* 0xfffffffd00607547 */ /* 0x000fea000b83ffff */
.L_x_21:
[----:B-1----:R-:W-:Y:S01]  /*1a50*/  ULEA UR8, UR6, UR4, 0x3 ;  /* 0x0000000406087291 */ /* 0x002fe2000f8e18ff */
[----:B------:R-:W-:Y:S01]  /*1a60*/  SHF.L.U32 R2, R15, 0x1f, RZ ;  /* 0x0000001f0f027819 */ /* 0x000fe200000006ff */
[----:B------:R-:W-:Y:S01]  /*1a70*/  @!P1 SYNCS.ARRIVE.TRANS64.A1T0 RZ, [UR4+0xc8], RZ ;  /* 0x0000c8ffffff99a7 */ /* 0x000fe20008100004 */
[----:B------:R-:W-:-:S06]  /*1a80*/  UISETP.GT.AND UP0, UPT, UR15, UR14, UPT ;  /* 0x0000000e0f00728c */ /* 0x000fcc000bf04270 */
[----:B--2---:R1:W2:Y:S03]  /*1a90*/  SYNCS.PHASECHK.TRANS64.TRYWAIT P0, [UR8+0x50], R2 ;  /* 0x00005002ff0075a7 */ /* 0x0042a60008001108 */
[----:B------:R-:W-:Y:S05]  /*1aa0*/  BRA.U !UP0, `(.L_x_27) ;  /* 0x0000000108ac7547 */ /* 0x000fea000b800000 */
[----:B------:R-:W-:Y:S01]  /*1ab0*/  UIADD3 UR21, UPT, UPT, UR7, UR24, URZ ;  /* 0x0000001807157290 */ /* 0x000fe2000fffe0ff */
[----:B------:R-:W-:-:S11]  /*1ac0*/  UMOV UR25, UR6 ;  /* 0x0000000600197c82 */ /* 0x000fd60008000000 */
.L_x_32:
[----:B-1----:R-:W-:Y:S01]  /*1ad0*/  ULEA UR17, UR25, UR4, 0x3 ;  /* 0x0000000419117291 */ /* 0x002fe2000f8e18ff */
[----:B--2---:R-:W-:Y:S01]  /*1ae0*/  @!P5 MOV R3, 0x5000 ;  /* 0x000050000003d802 */ /* 0x004fe20000000f00 */
[----:B--2---:R-:W-:Y:S10]  /*1af0*/  @P0 BRA `(.L_x_28) ;  /* 0x00000000000c0947 */ /* 0x004ff40003800000 */
[----:B------:R-:W-:-:S04]  /*1b00*/  SHF.L.U32 R4, R15, 0x1f, RZ ;  /* 0x0000001f0f047819 */ /* 0x000fc800000006ff */
[----:B------:R-:W2:Y:S02]  /*1b10*/  SYNCS.PHASECHK.TRANS64.TRYWAIT P0, [UR17+0x50], R4 ;  /* 0x00005004ff0075a7 */ /* 0x000ea40008001111 */
[----:B--2---:R-:W-:Y:S05]  /*1b20*/  @!P0 BRA `(.L_x_29) ;  /* 0x0000004c005c8947 */ /* 0x004fea0003800000 */
.L_x_28:
[----:B------:R2:W-:Y:S01]  /*1b30*/  @!P5 SYNCS.ARRIVE.TRANS64 RZ, [UR17], R3 ;  /* 0x00000003ffffd9a7 */ /* 0x0005e20008000011 */
[----:B------:R-:W-:Y:S04]  /*1b40*/  BSSY.RECONVERGENT B0, `(.L_x_30) ;  /* 0x0000003000007945 */ /* 0x000fe80003800200 */
[----:B------:R-:W-:Y:S05]  /*1b50*/  @P4 BRA `(.L_x_31) ;  /* 0x0000000000044947 */ /* 0x000fea0003800000 */
[----:B------:R-:W-:Y:S05]  /*1b60*/  BPT.TRAP 0x1 ;  /* 0x000000040000795c */ /* 0x000fea0000300000 */
.L_x_31:
[----:B------:R-:W-:Y:S05]  /*1b70*/  BSYNC.RECONVERGENT B0 ;  /* 0x0000000000007941 */ /* 0x000fea0003800200 */
.L_x_30:
        /* <DEDUP_REMOVED lines=10> */
[----:B------:R-:W-:Y:S01]  /*1c20*/  UIADD3 UR16, UPT, UPT, UR16, 0x4400, URZ ;  /* 0x0000440010107890 */ /* 0x000fe2000fffe0ff */
[----:B-1----:R-:W-:Y:S01]  /*1c30*/  SHF.L.U32 R2, R15, 0x1f, RZ ;  /* 0x0000001f0f027819 */ /* 0x002fe200000006ff */
[----:B------:R-:W-:Y:S02]  /*1c40*/  UIADD3.X UR31, UPT, UPT, URZ, UR23, URZ, UP1, !UPT ;  /* 0x00000017ff1f7290 */ /* 0x000fe40008ffe4ff */
[----:B------:R-:W-:Y:S01]  /*1c50*/  UIADD3.X UR29, UPT, UPT, URZ, UR23, URZ, UP0, !UPT ;  /* 0x00000017ff1d7290 */ /* 0x000fe200087fe4ff */
[----:B------:R1:W1:Y:S01]  /*1c60*/  SYNCS.PHASECHK.TRANS64.TRYWAIT P0, [UR8+0x50], R2 ;  /* 0x00005002ff0075a7 */ /* 0x0002620008001108 */
[----:B------:R-:W-:Y:S01]  /*1c70*/  ULEA UR8, UR25, UR4, 0xc ;  /* 0x0000000419087291 */ /* 0x000fe2000f8e60ff */
[----:B------:R-:W-:Y:S01]  /*1c80*/  UMOV UR26, 0x0 ;  /* 0x00000000001a7882 */ /* 0x000fe20000000000 */
[----:B------:R-:W-:-:S02]  /*1c90*/  UMOV UR27, 0x10000000 ;  /* 0x10000000001b7882 */ /* 0x000fc40000000000 */
[----:B------:R-:W-:Y:S01]  /*1ca0*/  UIADD3 UR8, UPT, UPT, UR8, 0x2c400, URZ ;  /* 0x0002c40008087890 */ /* 0x000fe2000fffe0ff */
[----:B------:R-:W-:Y:S01]  /*1cb0*/  UMOV UR19, UR35 ;  /* 0x0000002300137c82 */ /* 0x000fe20008000000 */
[----:B------:R-:W-:Y:S01]  /*1cc0*/  UMOV UR20, UR36 ;  /* 0x0000002400147c82 */ /* 0x000fe20008000000 */
[----:B------:R-:W-:Y:S01]  /*1cd0*/  UMOV UR12, UR36 ;  /* 0x00000024000c7c82 */ /* 0x000fe20008000000 */
[----:B------:R-:W-:Y:S01]  /*1ce0*/  UMOV UR9, UR17 ;  /* 0x0000001100097c82 */ /* 0x000fe20008000000 */
[----:B------:R-:W-:Y:S01]  /*1cf0*/  UMOV UR10, UR18 ;  /* 0x00000012000a7c82 */ /* 0x000fe20008000000 */
[----:B------:R1:W-:Y:S01]  /*1d00*/  UTMALDG.3D [UR16], [UR30], desc[UR26] ;  /* 0x00001a101e0075b4 */ /* 0x0003e20008011000 */
[----:B------:R-:W-:Y:S01]  /*1d10*/  UIADD3 UR24, UPT, UPT, UR24, 0x1, URZ ;  /* 0x0000000118187890 */ /* 0x000fe2000fffe0ff */
[----:B------:R-:W-:-:S03]  /*1d20*/  UMOV UR25, UR6 ;  /* 0x0000000600197c82 */ /* 0x000fc60008000000 */
[----:B------:R-:W-:Y:S01]  /*1d30*/  UISETP.NE.AND UP0, UPT, UR24, UR21, UPT ;  /* 0x000000151800728c */ /* 0x000fe2000bf05270 */
[----:B------:R1:W-:Y:S08]  /*1d40*/  UTMALDG.3D [UR8], [UR28], desc[UR26] ;  /* 0x00001a081c0075b4 */ /* 0x0003f00008011000 */
[----:B------:R-:W-:Y:S05]  /*1d50*/  BRA.U UP0, `(.L_x_32) ;  /* 0xfffffffd005c7547 */ /* 0x000fea000b83ffff */
.L_x_27:
[C---:B-1----:R-:W-:Y:S01]  /*1d60*/  LEA R2, R14.reuse, UR4, 0x3 ;  /* 0x000000040e027c11 */ /* 0x042fe2000f8e18ff */
[----:B------:R-:W-:Y:S01]  /*1d70*/  NOP ;  /* 0x0000000000007918 */ /* 0x000fe20000000000 */
[----:B--2---:R-:W-:Y:S02]  /*1d80*/  SHF.L.U32 R3, R13, 0x1f, RZ ;  /* 0x0000001f0d037819 */ /* 0x004fe400000006ff */
[----:B------:R-:W-:Y:S02]  /*1d90*/  LEA R4, R14, UR4, 0x4 ;  /* 0x000000040e047c11 */ /* 0x000fe4000f8e20ff */
[----:B------:R-:W1:Y:S02]  /*1da0*/  SYNCS.PHASECHK.TRANS64.TRYWAIT P0, [R2+URZ+0xd0], R3 ;  /* 0x0000d003020075a7 */ /* 0x000e6400080011ff */
[----:B-1----:R-:W-:Y:S05]  /*1db0*/  @!P0 BRA `(.L_x_33) ;  /* 0x0000004800d08947 */ /* 0x002fea0003800000 */
.L_x_112:
[----:B------:R-:W2:Y:S01]  /*1dc0*/  LDS.128 R4, [R4+0x160] ;  /* 0x0001600004047984 */ /* 0x000ea20000000c00 */
[----:B---3--:R-:W-:Y:S01]  /*1dd0*/  ISETP.GE.AND P0, PT, R40, 0x1, PT ;  /* 0x000000012800780c */ /* 0x008fe20003f06270 */
[----:B-1----:R-:W-:Y:S01]  /*1de0*/  VIADD R2, R2, 0xe0 ;  /* 0x000000e002027836 */ /* 0x002fe20000000000 */
[----:B------:R-:W-:Y:S01]  /*1df0*/  @!PT LDS RZ, [RZ] ;  /* 0x00000000fffff984 */ /* 0x000fe20000000800 */
[----:B------:R-:W-:Y:S01]  /*1e00*/  @!PT LDS RZ, [RZ] ;  /* 0x00000000fffff984 */ /* 0x000fe20000000800 */
[----:B------:R-:W-:Y:S01]  /*1e10*/  @!PT LDS RZ, [RZ] ;  /* 0x00000000fffff984 */ /* 0x000fe20000000800 */
[----:B------:R-:W-:Y:S01]  /*1e20*/  @!PT LDS RZ, [RZ] ;  /* 0x00000000fffff984 */ /* 0x000fe20000000800 */
[----:B------:R1:W-:Y:S06]  /*1e30*/  MEMBAR.ALL.CTA ;  /* 0x0000000000007992 */ /* 0x0003ec0000008000 */
[----:B-1----:R-:W1:Y:S01]  /*1e40*/  FENCE.VIEW.ASYNC.S ;  /* 0x00000000000073c6 */ /* 0x002e620000000000 */
[----:B------:R-:W-:-:S04]  /*1e50*/  PRMT R2, RZ, 0x654, R2 ;  /* 0x00000654ff027816 */ /* 0x000fc80000000002 */
[----:B-1----:R1:W-:Y:S01]  /*1e60*/  SYNCS.ARRIVE.TRANS64.RED.A1T0 RZ, [R2+URZ], RZ ;  /* 0x000000ff02ff79a7 */ /* 0x0023e200081004ff */
[----:B--2---:R-:W-:-:S13]  /*1e70*/  LOP3.LUT P2, RZ, R6, 0x1, RZ, 0xc0, !PT ;  /* 0x0000000106ff7812 */ /* 0x004fda000784c0ff */
[----:B------:R-:W-:Y:S01]  /*1e80*/  @P2 SHF.R.U32.HI R3, RZ, 0x10, R5 ;  /* 0x00000010ff032819 */ /* 0x000fe20000011605 */
[----:B------:R-:W-:Y:S01]  /*1e90*/  VOTEU.ANY UP0, P2 ;  /* 0x0000000000ff7886 */ /* 0x000fe20001000100 */
[----:B------:R-:W-:Y:S02]  /*1ea0*/  @P2 MOV R10, R4 ;  /* 0x00000004000a2202 */ /* 0x000fe40000000f00 */
[----:B------:R-:W-:Y:S02]  /*1eb0*/  @P2 R2UR.BROADCAST UR8, R3 ;  /* 0x00000000030822ca */ /* 0x000fe400008e0000 */
[----:B------:R-:W-:-:S11]  /*1ec0*/  @P2 LOP3.LUT R9, R5, 0xffff, RZ, 0xc0, !PT ;  /* 0x0000ffff05092812 */ /* 0x000fd600078ec0ff */
[----:B------:R-:W-:Y:S01]  /*1ed0*/  @UP0 UMOV UR36, UR8 ;  /* 0x0000000800240c82 */ /* 0x000fe20008000000 */
[----:B-1----:R-:W-:Y:S05]  /*1ee0*/  @!P0 BRA `(.L_x_34) ;  /* 0x0000000000b88947 */ /* 0x002fea0003800000 */
[----:B------:R-:W4:Y:S01]  /*1ef0*/  LDC.64 R4, c[0x0][0xb18] ;  /* 0x0002c600ff047b82 */ /* 0x000f220000000a00 */
[----:B------:R-:W-:-:S07]  /*1f00*/  ISETP.NE.AND P3, PT, R40, 0x1, PT ;  /* 0x000000012800780c */ /* 0x000fce0003f65270 */
[----:B------:R-:W1:Y:S08]  /*1f10*/  LDC.64 R6, c[0x0][0xb10] ;  /* 0x0002c400ff067b82 */ /* 0x000e700000000a00 */
[----:B------:R-:W2:Y:S08]  /*1f20*/  LDC R16, c[0x0][0xb20] ;  /* 0x0002c800ff107b82 */ /* 0x000eb00000000800 */
[----:B------:R-:W3:Y:S01]  /*1f30*/  LDC R17, c[0x0][0xb0c] ;  /* 0x0002c300ff117b82 */ /* 0x000ee20000000800 */
[----:B----4-:R-:W-:Y:S01]  /*1f40*/  IMAD.HI.U32 R19, R0, R5, RZ ;  /* 0x0000000500137227 */ /* 0x010fe200078e00ff */
[----:B------:R-:W-:-:S03]  /*1f50*/  ISETP.NE.AND P0, PT, R4, 0x1, PT ;  /* 0x000000010400780c */ /* 0x000fc60003f05270 */
[----:B------:R-:W-:-:S03]  /*1f60*/  IMAD.HI.U32 R5, R9, R5, RZ ;  /* 0x0000000509057227 */ /* 0x000fc600078e00ff */
[----:B------:R-:W4:Y:S01]  /*1f70*/  LDC.64 R2, c[0x0][0xb28] ;  /* 0x0002ca00ff027b82 */ /* 0x000f220000000a00 */
[----:B-1----:R-:W-:-:S04]  /*1f80*/  IMAD.HI.U32 R20, R8, R6, RZ ;  /* 0x0000000608147227 */ /* 0x002fc800078e00ff */
[----:B------:R-:W-:Y:S01]  /*1f90*/  IMAD.HI.U32 R21, R10, R6, RZ ;  /* 0x000000060a157227 */ /* 0x000fe200078e00ff */
[----:B------:R-:W-:Y:S02]  /*1fa0*/  SHF.R.U32.HI R20, RZ, R7, R20 ;  /* 0x00000007ff147219 */ /* 0x000fe40000011614 */
[-C--:B--2---:R-:W-:Y:S02]  /*1fb0*/  SHF.R.U32.HI R19, RZ, R16.reuse, R19 ;  /* 0x00000010ff137219 */ /* 0x084fe40000011613 */
[----:B------:R-:W-:Y:S02]  /*1fc0*/  SHF.R.U32.HI R5, RZ, R16, R5 ;  /* 0x00000010ff057219 */ /* 0x000fe40000011605 */
[----:B------:R-:W-:Y:S02]  /*1fd0*/  SEL R19, R0, R19, !P0 ;  /* 0x0000001300137207 */ /* 0x000fe40004000000 */
[----:B------:R-:W-:Y:S02]  /*1fe0*/  SHF.R.U32.HI R21, RZ, R7, R21 ;  /* 0x00000007ff157219 */ /* 0x000fe40000011615 */
[----:B---3--:R-:W-:-:S02]  /*1ff0*/  ISETP.NE.AND P1, PT, R17, 0x1, PT ;  /* 0x000000011100780c */ /* 0x008fc40003f25270 */
[----:B------:R-:W-:Y:S02]  /*2000*/  SEL R5, R9, R5, !P0 ;  /* 0x0000000509057207 */ /* 0x000fe40004000000 */
[----:B------:R-:W-:Y:S02]  /*2010*/  SEL R20, R8, R20, !P1 ;  /* 0x0000001408147207 */ /* 0x000fe40004800000 */
[----:B------:R-:W-:Y:S01]  /*2020*/  SEL R21, R10, R21, !P1 ;  /* 0x000000150a157207 */ /* 0x000fe20004800000 */
[----:B----4-:R-:W-:-:S04]  /*2030*/  IMAD.HI.U32 R18, R19, R2, RZ ;  /* 0x0000000213127227 */ /* 0x010fc800078e00ff */
        /* <DEDUP_REMOVED lines=10> */
[----:B------:R-:W-:-:S04]  /*20e0*/  @!P0 IMAD.HI.U32 R7, R21, R2, RZ ;  /* 0x0000000215078227 */ /* 0x000fc800078e00ff */
[----:B------:R-:W-:Y:S01]  /*20f0*/  IMAD.MOV R2, RZ, RZ, -R6 ;  /* 0x000000ffff027224 */ /* 0x000fe200078e0a06 */
[----:B------:R-:W-:Y:S02]  /*2100*/  @!P0 SHF.R.U32.HI R3, RZ, R3, R7 ;  /* 0x00000003ff038219 */ /* 0x000fe40000011607 */
[----:B------:R-:W-:Y:S01]  /*2110*/  IADD3 R7, PT, PT, -R5, RZ, RZ ;  /* 0x000000ff05077210 */ /* 0x000fe20007ffe1ff */
[----:B------:R-:W-:Y:S01]  /*2120*/  IMAD R2, R40, R2, R5 ;  /* 0x0000000228027224 */ /* 0x000fe200078e0205 */
        /* <DEDUP_REMOVED lines=10> */
.L_x_34:
[----:B------:R-:W1:Y:S02]  /*21d0*/  LDCU UR8, c[0x0][0xb30] ;  /* 0x00016600ff0877ac */ /* 0x000e640008000800 */
[----:B-1----:R-:W-:-:S09]  /*21e0*/  UISETP.NE.AND UP0, UPT, UR8, 0x1, UPT ;  /* 0x000000010800788c */ /* 0x002fd2000bf05270 */
[----:B------:R-:W-:Y:S05]  /*21f0*/  BRA.U UP0, `(.L_x_35) ;  /* 0x0000000100407547 */ /* 0x000fea000b800000 */
[----:B------:R-:W1:Y:S08]  /*2200*/  LDC.64 R4, c[0x0][0xb10] ;  /* 0x0002c400ff047b82 */ /* 0x000e700000000a00 */
[----:B------:R-:W2:Y:S08]  /*2210*/  LDC.64 R2, c[0x0][0xb18] ;  /* 0x0002c600ff027b82 */ /* 0x000eb00000000a00 */
[----:B------:R-:W3:Y:S08]  /*2220*/  LDC R6, c[0x0][0xb20] ;  /* 0x0002c800ff067b82 */ /* 0x000ef00000000800 */
[----:B------:R-:W4:Y:S01]  /*2230*/  LDC R7, c[0x0][0xb0c] ;  /* 0x0002c300ff077b82 */ /* 0x000f220000000800 */
[----:B-1----:R-:W-:-:S05]  /*2240*/  IMAD.HI.U32 R4, R10, R4, RZ ;  /* 0x000000040a047227 */ /* 0x002fca00078e00ff */
[----:B------:R-:W-:Y:S01]  /*2250*/  SHF.R.U32.HI R4, RZ, R5, R4 ;  /* 0x00000005ff047219 */ /* 0x000fe20000011604 */
[----:B--2---:R-:W-:Y:S01]  /*2260*/  IMAD.HI.U32 R3, R9, R3, RZ ;  /* 0x0000000309037227 */ /* 0x004fe200078e00ff */
[----:B------:R-:W-:-:S04]  /*2270*/  ISETP.NE.AND P0, PT, R2, 0x1, PT ;  /* 0x000000010200780c */ /* 0x000fc80003f05270 */
[----:B---3--:R-:W-:-:S04]  /*2280*/  SHF.R.U32.HI R3, RZ, R6, R3 ;  /* 0x00000006ff037219 */ /* 0x008fc80000011603 */
[----:B------:R-:W-:Y:S02]  /*2290*/  SEL R3, R9, R3, !P0 ;  /* 0x0000000309037207 */ /* 0x000fe40004000000 */
[----:B----4-:R-:W-:-:S04]  /*22a0*/  ISETP.NE.AND P1, PT, R7, 0x1, PT ;  /* 0x000000010700780c */ /* 0x010fc80003f25270 */
[----:B------:R-:W-:-:S05]  /*22b0*/  SEL R4, R10, R4, !P1 ;  /* 0x000000040a047207 */ /* 0x000fca0004800000 */
[----:B------:R-:W-:Y:S02]  /*22c0*/  IMAD.IADD R5, R3, 0x1, -R4 ;  /* 0x0000000103057824 */ /* 0x000fe400078e0a04 */
[----:B------:R-:W-:Y:S02]  /*22d0*/  IMAD.IADD R3, R4, 0x1, -R3 ;  /* 0x0000000104037824 */ /* 0x000fe400078e0a03 */
[----:B------:R-:W-:Y:S02]  /*22e0*/  IMAD R10, R5, R7, R10 ;  /* 0x00000007050a7224 */ /* 0x000fe400078e020a */
[----:B------:R-:W-:-:S07]  /*22f0*/  IMAD R9, R3, R2, R9 ;  /* 0x0000000203097224 */ /* 0x000fce00078e0209 */
.L_x_35:
[----:B------:R-:W-:Y:S01]  /*2300*/  VIADD R14, R14, 0x1 ;  /* 0x000000010e0e7836 */ /* 0x000fe20000000000 */
[----:B------:R-:W-:Y:S01]  /*2310*/  PLOP3.LUT P1, PT, PT, PT, PT, 0x80, 0x8 ;  /* 0x000000000008781c */ /* 0x000fe20003f2f070 */
[----:B------:R-:W-:Y:S02]  /*2320*/  IMAD.IADD R93, R10, 0x1, R91 ;  /* 0x000000010a5d7824 */ /* 0x000fe400078e025b */
[----:B------:R-:W-:Y:S01]  /*2330*/  IMAD.IADD R92, R9, 0x1, R90 ;  /* 0x00000001095c7824 */ /* 0x000fe200078e025a */
[----:B------:R-:W-:-:S04]  /*2340*/  ISETP.NE.AND P0, PT, R14, 0x2, PT ;  /* 0x000000020e00780c */ /* 0x000fc80003f05270 */
[----:B------:R-:W-:Y:S02]  /*2350*/  SEL R2, RZ, 0x1, P0 ;  /* 0x00000001ff027807 */ /* 0x000fe40000000000 */
[----:B------:R-:W-:Y:S02]  /*2360*/  SEL R14, R14, RZ, P0 ;  /* 0x000000ff0e0e7207 */ /* 0x000fe40000000000 */
[----:B------:R-:W-:Y:S01]  /*2370*/  LOP3.LUT R13, R13, R2, RZ, 0x3c, !PT ;  /* 0x000000020d0d7212 */ /* 0x000fe200078e3cff */
[----:B------:R-:W-:Y:S06]  /*2380*/  @P2 BRA `(.L_x_36) ;  /* 0xfffffff000982947 */ /* 0x000fec000383ffff */
[----:B------:R-:W-:Y:S01]  /*2390*/  UIADD3 UR4, UPT, UPT, UR4, 0x50, URZ ;  /* 0x0000005004047890 */ /* 0x000fe2000fffe0ff */
[----:B------:R-:W-:-:S03]  /*23a0*/  SHF.L.U32 R2, R15, 0x1f, RZ ;  /* 0x0000001f0f027819 */ /* 0x000fc600000006ff */
[----:B------:R-:W-:-:S09]  /*23b0*/  ULEA UR5, UR6, UR4, 0x3 ;  /* 0x0000000406057291 */ /* 0x000fd2000f8e18ff */
[----:B------:R-:W1:Y:S02]  /*23c0*/  SYNCS.PHASECHK.TRANS64.TRYWAIT P0, [UR5], R2 ;  /* 0x00000002ff0075a7 */ /* 0x000e640008001105 */
[----:B-1----:R-:W-:Y:S05]  /*23d0*/  @!P0 BRA `(.L_x_37) ;  /* 0x00000044005c8947 */ /* 0x002fea0003800000 */
.L_x_114:
[----:B------:R-:W-:-:S04]  /*23e0*/  UIADD3 UR6, UPT, UPT, UR6, 0x1, URZ ;  /* 0x0000000106067890 */ /* 0x000fc8000fffe0ff */
[----:B------:R-:W-:-:S04]  /*23f0*/  UISETP.NE.AND UP0, UPT, UR6, 0xa, UPT ;  /* 0x0000000a0600788c */ /* 0x000fc8000bf05270 */
[----:B------:R-:W-:Y:S02]  /*2400*/  USEL UR7, URZ, 0x1, UP0 ;  /* 0x00000001ff077887 */ /* 0x000fe40008000000 */
[----:B------:R-:W-:-:S04]  /*2410*/  USEL UR6, UR6, URZ, UP0 ;  /* 0x000000ff06067287 */ /* 0x000fc80008000000 */
[----:B------:R-:W-:Y:S01]  /*2420*/  ULEA UR5, UR6, UR4, 0x3 ;  /* 0x0000000406057291 */ /* 0x000fe2000f8e18ff */
[----:B-1----:R-:W-:-:S04]  /*2430*/  LOP3.LUT R2, R15, UR7, RZ, 0x3c, !PT ;  /* 0x000000070f027c12 */ /* 0x002fc8000f8e3cff */
[----:B------:R-:W-:-:S04]  /*2440*/  SHF.L.U32 R3, R2, 0x1f, RZ ;  /* 0x0000001f02037819 */ /* 0x000fc800000006ff */
[----:B------:R-:W1:Y:S02]  /*2450*/  SYNCS.PHASECHK.TRANS64.TRYWAIT P0, [UR5], R3 ;  /* 0x00000003ff0075a7 */ /* 0x000e640008001105 */
[----:B-1----:R-:W-:Y:S05]  /*2460*/  @!P0 BRA `(.L_x_38) ;  /* 0x0000004400508947 */ /* 0x002fea0003800000 */
.L_x_116:
[----:B------:R-:W-:-:S04]  /*2470*/  UIADD3 UR6, UPT, UPT, UR6, 0x1, URZ ;  /* 0x0000000106067890 */ /* 0x000fc8000fffe0ff */
[----:B------:R-:W-:-:S04]  /*2480*/  UISETP.NE.AND UP0, UPT, UR6, 0xa, UPT ;  /* 0x0000000a0600788c */ /* 0x000fc8000bf05270 */
[----:B------:R-:W-:Y:S02]  /*2490*/  USEL UR7, URZ, 0x1, UP0 ;  /* 0x00000001ff077887 */ /* 0x000fe40008000000 */
[----:B------:R-:W-:-:S04]  /*24a0*/  USEL UR6, UR6, URZ, UP0 ;  /* 0x000000ff06067287 */ /* 0x000fc80008000000 */
[----:B------:R-:W-:Y:S01]  /*24b0*/  ULEA UR5, UR6, UR4, 0x3 ;  /* 0x0000000406057291 */ /* 0x000fe2000f8e18ff */
[----:B------:R-:W-:-:S04]  /*24c0*/  LOP3.LUT R2, R2, UR7, RZ, 0x3c, !PT ;  /* 0x0000000702027c12 */ /* 0x000fc8000f8e3cff */
[----:B-1----:R-:W-:-:S04]  /*24d0*/  SHF.L.U32 R3, R2, 0x1f, RZ ;  /* 0x0000001f02037819 */ /* 0x002fc800000006ff */
[----:B------:R-:W1:Y:S02]  /*24e0*/  SYNCS.PHASECHK.TRANS64.TRYWAIT P0, [UR5], R3 ;  /* 0x00000003ff0075a7 */ /* 0x000e640008001105 */
[----:B-1----:R-:W-:Y:S05]  /*24f0*/  @!P0 BRA `(.L_x_39) ;  /* 0x0000004400448947 */ /* 0x002fea0003800000 */
.L_x_118:
        /* <DEDUP_REMOVED lines=9> */
.L_x_120:
        /* <DEDUP_REMOVED lines=9> */
.L_x_122:
        /* <DEDUP_REMOVED lines=9> */
.L_x_124:
        /* <DEDUP_REMOVED lines=9> */
.L_x_126:
        /* <DEDUP_REMOVED lines=9> */
.L_x_128:
        /* <DEDUP_REMOVED lines=9> */
.L_x_130:
[----:B------:R-:W-:-:S04]  /*2860*/  UIADD3 UR6, UPT, UPT, UR6, 0x1, URZ ;  /* 0x0000000106067890 */ /* 0x000fc8000fffe0ff */
[----:B------:R-:W-:-:S04]  /*2870*/  UISETP.NE.AND UP0, UPT, UR6, 0xa, UPT ;  /* 0x0000000a0600788c */ /* 0x000fc8000bf05270 */
[----:B------:R-:W-:Y:S02]  /*2880*/  USEL UR5, URZ, 0x1, UP0 ;  /* 0x00000001ff057887 */ /* 0x000fe40008000000 */
[----:B------:R-:W-:-:S04]  /*2890*/  USEL UR6, UR6, URZ, UP0 ;  /* 0x000000ff06067287 */ /* 0x000fc80008000000 */
[----:B------:R-:W-:Y:S01]  /*28a0*/  ULEA UR6, UR6, UR4, 0x3 ;  /* 0x0000000406067291 */ /* 0x000fe2000f8e18ff */
[----:B------:R-:W-:-:S04]  /*28b0*/  LOP3.LUT R2, R2, UR5, RZ, 0x3c, !PT ;  /* 0x0000000502027c12 */ /* 0x000fc8000f8e3cff */
[----:B------:R-:W-:Y:S01]  /*28c0*/  SHF.L.U32 R2, R2, 0x1f, RZ ;  /* 0x0000001f02027819 */ /* 0x000fe200000006ff */
[----:B-1--4-:R-:W-:-:S07]  /*28d0*/  IMAD.U32 R0, RZ, RZ, UR6 ;  /* 0x00000006ff007e24 */ /* 0x012fce000f8e00ff */
.L_x_46:
[----:B-1----:R1:W2:Y:S02]  /*28e0*/  SYNCS.PHASECHK.TRANS64.TRYWAIT P0, [R0+URZ], R2 ;  /* 0x00000002000075a7 */ /* 0x0022a400080011ff */
[----:B--2---:R-:W-:Y:S05]  /*28f0*/  @!P0 NANOSLEEP.SYNCS 0x989680 ;  /* 0x009896800000895d */ /* 0x004fea0003900000 */
[----:B------:R-:W2:Y:S02]  /*2900*/  @!P0 SYNCS.PHASECHK.TRANS64 P0, [R0+URZ], R2 ;  /* 0x00000002000085a7 */ /* 0x000ea400080010ff */
[----:B--2---:R-:W-:Y:S05]  /*2910*/  @P0 EXIT ;  /* 0x000000000000094d */ /* 0x004fea0003800000 */
[----:B------:R-:W-:Y:S05]  /*2920*/  BRA `(.L_x_46) ;  /* 0xfffffffc00ec7947 */ /* 0x000fea000383ffff */
.L_x_18:
[----:B------:R-:W-:-:S04]  /*2930*/  UISETP.NE.AND UP1, UPT, UR37, URZ, UPT ;  /* 0x000000ff2500728c */ /* 0x000fc8000bf25270 */
[----:B------:R-:W-:-:S09]  /*2940*/  UISETP.NE.OR UP1, UPT, UR8, 0x1, UP1 ;  /* 0x000000010800788c */ /* 0x000fd20008f25670 */
[----:B------:R-:W-:Y:S05]  /*2950*/  BRA.U UP1, `(.L_x_47) ;  /* 0x0000000501487547 */ /* 0x000fea000b800000 */
[----:B------:R-:W-:Y:S01]  /*2960*/  ISETP.NE.AND P2, PT, R2, RZ, PT ;  /* 0x000000ff0200720c */ /* 0x000fe20003f45270 */
[----:B------:R-:W-:Y:S01]  /*2970*/  IMAD.MOV.U32 R12, RZ, RZ, 0x1 ;  /* 0x00000001ff0c7424 */ /* 0x000fe200078e00ff */
[----:B------:R-:W-:Y:S02]  /*2980*/  CS2R R10, SRZ ;  /* 0x00000000000a7805 */ /* 0x000fe4000001ff00 */
[----:B------:R-:W-:Y:S01]  /*2990*/  CS2R R8, SRZ ;  /* 0x0000000000087805 */ /* 0x000fe2000001ff00 */
[----:B------:R-:W-:Y:S01]  /*29a0*/  UMOV UR4, 0x400 ;  /* 0x0000040000047882 */ /* 0x000fe20000000000 */
[----:B------:R-:W-:Y:S01]  /*29b0*/  UMOV UR6, URZ ;  /* 0x000000ff00067c82 */ /* 0x000fe20008000000 */
[----:B------:R-:W-:-:S12]  /*29c0*/  ULEA UR37, UR37, UR4, 0x18 ;  /* 0x0000000425257291 */ /* 0x000fd8000f8ec0ff */
.L_x_51:
[----:B------:R-:W-:Y:S02]  /*29d0*/  LEA R0, R8, UR37, 0x3 ;  /* 0x0000002508007c11 */ /* 0x000fe4000f8e18ff */
[----:B------:R-:W-:-:S03]  /*29e0*/  SHF.L.U32 R4, R9, 0x1f, RZ ;  /* 0x0000001f09047819 */ /* 0x000fc600000006ff */
[----:B------:R-:W-:Y:S01]  /*29f0*/  VIADD R5, R0, 0x140 ;  /* 0x0000014000057836 */ /* 0x000fe20000000000 */
[----:B------:R-:W1:Y:S02]  /*2a00*/  SYNCS.PHASECHK.TRANS64.TRYWAIT P0, [R0+URZ+0x130], R4 ;  /* 0x00013004000075a7 */ /* 0x000e6400080011ff */
[----:B-1----:R-:W-:Y:S05]  /*2a10*/  @!P0 BRA `(.L_x_48) ;  /* 0x0000004000a48947 */ /* 0x002fea0003800000 */
.L_x_131:
[----:B------:R-:W-:Y:S01]  /*2a20*/  ULEA UR5, UR6, UR37, 0x3 ;  /* 0x0000002506057291 */ /* 0x000fe2000f8e18ff */
[----:B-1----:R-:W-:Y:S01]  /*2a30*/  PRMT R0, RZ, 0x654, R5 ;  /* 0x00000654ff007816 */ /* 0x002fe20000000005 */
[----:B------:R-:W-:Y:S01]  /*2a40*/  @!P2 IMAD.MOV.U32 R4, RZ, RZ, 0x10 ;  /* 0x00000010ff04a424 */ /* 0x000fe200078e00ff */
[----:B------:R-:W-:Y:S01]  /*2a50*/  SHF.L.U32 R5, R12, 0x1f, RZ ;  /* 0x0000001f0c057819 */ /* 0x000fe200000006ff */
[----:B------:R-:W-:Y:S01]  /*2a60*/  UIADD3 UR4, UPT, UPT, UR5, 0xd0, URZ ;  /* 0x000000d005047890 */ /* 0x000fe2000fffe0ff */
[----:B------:R1:W-:Y:S05]  /*2a70*/  SYNCS.ARRIVE.TRANS64.RED.A1T0 RZ, [R0+URZ], RZ ;  /* 0x000000ff00ff79a7 */ /* 0x0003ea00081004ff */
[----:B------:R-:W-:Y:S01]  /*2a80*/  IMAD.U32 R6, RZ, RZ, UR4 ;  /* 0x00000004ff067e24 */ /* 0x000fe2000f8e00ff */
[----:B------:R-:W2:Y:S04]  /*2a90*/  SYNCS.PHASECHK.TRANS64.TRYWAIT P0, [UR5+0xe0], R5 ;  /* 0x0000e005ff0075a7 */ /* 0x000ea80008001105 */
[----:B------:R-:W-:Y:S01]  /*2aa0*/  PRMT R6, R2, 0x654, R6 ;  /* 0x0000065402067816 */ /* 0x000fe20000000006 */
[----:B-12---:R-:W-:Y:S06]  /*2ab0*/  @!P0 BRA `(.L_x_49) ;  /* 0x0000004000908947 */ /* 0x006fec0003800000 */
.L_x_133:
[----:B------:R-:W-:Y:S01]  /*2ac0*/  ULEA UR4, UR6, UR37, 0x4 ;  /* 0x0000002506047291 */ /* 0x000fe2000f8e20ff */
[----:B------:R-:W-:Y:S01]  /*2ad0*/  SEL R3, R6, R3, !P2 ;  /* 0x0000000306037207 */ /* 0x000fe20005000000 */
[----:B------:R-:W-:Y:S01]  /*2ae0*/  UIADD3 UR5, UPT, UPT, UR5, 0xd0, URZ ;  /* 0x000000d005057890 */ /* 0x000fe2000fffe0ff */
[----:B-1----:R-:W-:Y:S01]  /*2af0*/  LEA R0, R11, UR37, 0x3 ;  /* 0x000000250b007c11 */ /* 0x002fe2000f8e18ff */
[----:B------:R-:W-:Y:S01]  /*2b00*/  UIADD3 UR4, UPT, UPT, UR4, 0x160, URZ ;  /* 0x0000016004047890 */ /* 0x000fe2000fffe0ff */
[----:B------:R1:W-:Y:S01]  /*2b10*/  @!P2 SYNCS.ARRIVE.TRANS64.RED RZ, [R3+URZ], R4 ;  /* 0x0000000403ffa9a7 */ /* 0x0003e200080004ff */
[----:B------:R-:W-:Y:S01]  /*2b20*/  UIADD3 UR6, UPT, UPT, UR6, 0x1, URZ ;  /* 0x0000000106067890 */ /* 0x000fe2000fffe0ff */
[----:B------:R-:W-:-:S03]  /*2b30*/  VIADD R8, R8, 0x1 ;  /* 0x0000000108087836 */ /* 0x000fc60000000000 */
[----:B------:R-:W-:Y:S02]  /*2b40*/  UISETP.NE.AND UP0, UPT, UR6, 0x2, UPT ;  /* 0x000000020600788c */ /* 0x000fe4000bf05270 */
[----:B------:R-:W-:Y:S01]  /*2b50*/  ISETP.NE.AND P0, PT, R8, 0x2, PT ;  /* 0x000000020800780c */ /* 0x000fe20003f05270 */
[----:B------:R-:W-:Y:S06]  /*2b60*/  UGETNEXTWORKID.BROADCAST [UR4], [UR5] ;  /* 0x00000000040073ca */ /* 0x000fec0008000100 */
[----:B------:R-:W-:Y:S02]  /*2b70*/  USEL UR4, URZ, 0x1, UP0 ;  /* 0x00000001ff047887 */ /* 0x000fe40008000000 */
[----:B------:R-:W-:-:S04]  /*2b80*/  USEL UR6, UR6, URZ, UP0 ;  /* 0x000000ff06067287 */ /* 0x000fc80008000000 */
[----:B------:R-:W-:Y:S02]  /*2b90*/  LOP3.LUT R12, R12, UR4, RZ, 0x3c, !PT ;  /* 0x000000040c0c7c12 */ /* 0x000fe4000f8e3cff */
[----:B-1----:R-:W-:-:S04]  /*2ba0*/  SHF.L.U32 R4, R10, 0x1f, RZ ;  /* 0x0000001f0a047819 */ /* 0x002fc800000006ff */
[----:B------:R-:W1:Y:S02]  /*2bb0*/  SYNCS.PHASECHK.TRANS64.TRYWAIT P1, [R0+URZ+0xd0], R4 ;  /* 0x0000d004000075a7 */ /* 0x000e6400080211ff */
[----:B-1----:R-:W-:Y:S05]  /*2bc0*/  @!P1 BRA `(.L_x_50) ;  /* 0x0000004000649947 */ /* 0x002fea0003800000 */
.L_x_134:
[C---:B-1----:R-:W-:Y:S01]  /*2bd0*/  LEA R4, R11.reuse, UR37, 0x4 ;  /* 0x000000250b047c11 */ /* 0x042fe2000f8e20ff */
[----:B------:R-:W-:Y:S01]  /*2be0*/  VIADD R0, R0, 0xe0 ;  /* 0x000000e000007836 */ /* 0x000fe20000000000 */
[----:B------:R-:W-:Y:S01]  /*2bf0*/  SEL R8, R8, RZ, P0 ;  /* 0x000000ff08087207 */ /* 0x000fe20000000000 */
[----:B------:R-:W-:-:S03]  /*2c00*/  VIADD R11, R11, 0x1 ;  /* 0x000000010b0b7836 */ /* 0x000fc60000000000 */
[----:B------:R-:W1:Y:S01]  /*2c10*/  LDS.128 R4, [R4+0x160] ;  /* 0x0001600004047984 */ /* 0x000e620000000c00 */
[----:B------:R-:W-:Y:S02]  /*2c20*/  PRMT R0, RZ, 0x654, R0 ;  /* 0x00000654ff007816 */ /* 0x000fe40000000000 */
[C---:B------:R-:W-:Y:S01]  /*2c30*/  ISETP.NE.AND P1, PT, R11.reuse, 0x2, PT ;  /* 0x000000020b00780c */ /* 0x040fe20003f25270 */
[----:B------:R-:W-:Y:S01]  /*2c40*/  @!PT LDS RZ, [RZ] ;  /* 0x00000000fffff984 */ /* 0x000fe20000000800 */
[----:B------:R-:W-:Y:S01]  /*2c50*/  @!PT LDS RZ, [RZ] ;  /* 0x00000000fffff984 */ /* 0x000fe20000000800 */
[----:B------:R-:W-:Y:S01]  /*2c60*/  @!PT LDS RZ, [RZ] ;  /* 0x00000000fffff984 */ /* 0x000fe20000000800 */
[----:B------:R-:W-:Y:S01]  /*2c70*/  @!PT LDS RZ, [RZ] ;  /* 0x00000000fffff984 */ /* 0x000fe20000000800 */
[----:B------:R2:W-:Y:S06]  /*2c80*/  MEMBAR.ALL.CTA ;  /* 0x0000000000007992 */ /* 0x0005ec0000008000 */
[----:B--2---:R-:W2:Y:S01]  /*2c90*/  FENCE.VIEW.ASYNC.S ;  /* 0x00000000000073c6 */ /* 0x004ea20000000000 */
[----:B------:R-:W-:Y:S01]  /*2ca0*/  SEL R11, R11, RZ, P1 ;  /* 0x000000ff0b0b7207 */ /* 0x000fe20000800000 */
[----:B--2---:R2:W-:Y:S01]  /*2cb0*/  SYNCS.ARRIVE.TRANS64.RED.A1T0 RZ, [R0+URZ], RZ ;  /* 0x000000ff00ff79a7 */ /* 0x0045e200081004ff */
[----:B-1----:R-:W-:-:S02]  /*2cc0*/  LOP3.LUT P3, RZ, R6, 0x1, RZ, 0xc0, !PT ;  /* 0x0000000106ff7812 */ /* 0x002fc4000786c0ff */
[----:B------:R-:W-:-:S04]  /*2cd0*/  SEL R4, RZ, 0x1, P1 ;  /* 0x00000001ff047807 */ /* 0x000fc80000800000 */
[----:B------:R-:W-:Y:S02]  /*2ce0*/  LOP3.LUT R10, R10, R4, RZ, 0x3c, !PT ;  /* 0x000000040a0a7212 */ /* 0x000fe400078e3cff */
[----:B--2---:R-:W-:-:S04]  /*2cf0*/  SEL R0, RZ, 0x1, P0 ;  /* 0x00000001ff007807 */ /* 0x004fc80000000000 */
[----:B------:R-:W-:Y:S01]  /*2d00*/  LOP3.LUT R9, R9, R0, RZ, 0x3c, !PT ;  /* 0x0000000009097212 */ /* 0x000fe200078e3cff */
[----:B------:R-:W-:Y:S06]  /*2d10*/  @P3 BRA `(.L_x_51) ;  /* 0xfffffffc002c3947 */ /* 0x000fec000383ffff */
[----:B------:R-:W-:Y:S01]  /*2d20*/  ULEA UR5, UR6, UR37, 0x3 ;  /* 0x0000002506057291 */ /* 0x000fe2000f8e18ff */
[----:B------:R-:W-:-:S08]  /*2d30*/  SHF.L.U32 R2, R12, 0x1f, RZ ;  /* 0x0000001f0c027819 */ /* 0x000fd000000006ff */
[----:B------:R-:W1:Y:S02]  /*2d40*/  SYNCS.PHASECHK.TRANS64 P0, [UR5+0xe0], R2 ;  /* 0x0000e002ff0075a7 */ /* 0x000e640008001005 */
[----:B-1----:R-:W-:Y:S05]  /*2d50*/  @P0 BRA `(.L_x_52) ;  /* 0x0000000000080947 */ /* 0x002fea0003800000 */
[----:B------:R-:W1:Y:S02]  /*2d60*/  SYNCS.PHASECHK.TRANS64.TRYWAIT P0, [UR5+0xe0], R2 ;  /* 0x0000e002ff0075a7 */ /* 0x000e640008001105 */
[----:B-1----:R-:W-:Y:S05]  /*2d70*/  @!P0 BRA `(.L_x_53) ;  /* 0x00000040000c8947 */ /* 0x002fea0003800000 */
.L_x_52:
[----:B------:R-:W-:-:S04]  /*2d80*/  UIADD3 UR4, UPT, UPT, UR6, 0x1, URZ ;  /* 0x0000000106047890 */ /* 0x000fc8000fffe0ff */
[----:B------:R-:W-:-:S04]  /*2d90*/  UISETP.NE.AND UP0, UPT, UR4, 0x2, UPT ;  /* 0x000000020400788c */ /* 0x000fc8000bf05270 */
[----:B------:R-:W-:Y:S02]  /*2da0*/  USEL UR7, URZ, 0x1, UP0 ;  /* 0x00000001ff077887 */ /* 0x000fe40008000000 */
[----:B------:R-:W-:-:S04]  /*2db0*/  USEL UR4, UR4, URZ, UP0 ;  /* 0x000000ff04047287 */ /* 0x000fc80008000000 */
[----:B------:R-:W-:Y:S01]  /*2dc0*/  ULEA UR4, UR4, UR37, 0x3 ;  /* 0x0000002504047291 */ /* 0x000fe2000f8e18ff */
[----:B-1----:R-:W-:-:S04]  /*2dd0*/  LOP3.LUT R2, R12, UR7, RZ, 0x3c, !PT ;  /* 0x000000070c027c12 */ /* 0x002fc8000f8e3cff */
[----:B------:R-:W-:-:S04]  /*2de0*/  SHF.L.U32 R0, R2, 0x1f, RZ ;  /* 0x0000001f02007819 */ /* 0x000fc800000006ff */
[----:B------:R-:W1:Y:S02]  /*2df0*/  SYNCS.PHASECHK.TRANS64 P0, [UR4+0xe0], R0 ;  /* 0x0000e000ff0075a7 */ /* 0x000e640008001004 */
[----:B-1----:R-:W-:Y:S05]  /*2e00*/  @P0 EXIT ;  /* 0x000000000000094d */ /* 0x002fea0003800000 */
[----:B------:R-:W-:Y:S02]  /*2e10*/  SHF.L.U32 R2, R2, 0x1f, RZ ;  /* 0x0000001f02027819 */ /* 0x000fe400000006ff */
[----:B------:R-:W-:-:S07]  /*2e20*/  MOV R0, UR4 ;  /* 0x0000000400007c02 */ /* 0x000fce0008000f00 */
.L_x_54:
[----:B-1----:R1:W2:Y:S02]  /*2e30*/  SYNCS.PHASECHK.TRANS64.TRYWAIT P0, [R0+URZ+0xe0], R2 ;  /* 0x0000e002000075a7 */ /* 0x0022a400080011ff */
[----:B--2---:R-:W-:Y:S05]  /*2e40*/  @!P0 NANOSLEEP.SYNCS 0x989680 ;  /* 0x009896800000895d */ /* 0x004fea0003900000 */
[----:B------:R-:W2:Y:S02]  /*2e50*/  @!P0 SYNCS.PHASECHK.TRANS64 P0, [R0+URZ+0xe0], R2 ;  /* 0x0000e002000085a7 */ /* 0x000ea400080010ff */
[----:B--2---:R-:W-:Y:S05]  /*2e60*/  @P0 EXIT ;  /* 0x000000000000094d */ /* 0x004fea0003800000 */
[----:B------:R-:W-:Y:S05]  /*2e70*/  BRA `(.L_x_54) ;  /* 0xfffffffc00ec7947 */ /* 0x000fea000383ffff */
.L_x_47:
[----:B------:R-:W-:-:S09]  /*2e80*/  UISETP.NE.AND UP1, UPT, UR8, URZ, UPT ;  /* 0x000000ff0800728c */ /* 0x000fd2000bf25270 */
[----:B------:R-:W-:Y:S05]  /*2e90*/  BRA.U UP1, `(.L_x_55) ;  /* 0x0000000d01b47547 */ /* 0x000fea000b800000 */
[----:B------:R-:W-:Y:S01]  /*2ea0*/  UMOV UR4, 0x40 ;  /* 0x0000004000047882 */ /* 0x000fe20000000000 */
[----:B------:R-:W-:Y:S01]  /*2eb0*/  NOP ;  /* 0x0000000000007918 */ /* 0x000fe20000000000 */
[----:B------:R-:W-:Y:S01]  /*2ec0*/  ULEA UR4, UR37, UR4, 0x18 ;  /* 0x0000000425047291 */ /* 0x000fe2000f8ec0ff */
[----:B------:R-:W-:Y:S02]  /*2ed0*/  UMOV UR5, 0x400 ;  /* 0x0000040000057882 */ /* 0x000fe40000000000 */
[----:B------:R-:W-:-:S06]  /*2ee0*/  ULEA UR37, UR37, UR5, 0x18 ;  /* 0x0000000525257291 */ /* 0x000fcc000f8ec0ff */
[----:B------:R-:W1:Y:S02]  /*2ef0*/  LDS.U8 R0, [UR4+0x1c] ;  /* 0x00001c04ff007984 */ /* 0x000e640008000000 */
[----:B-1----:R-:W-:-:S13]  /*2f00*/  ISETP.NE.AND P0, PT, R0, RZ, PT ;  /* 0x000000ff0000720c */ /* 0x002fda0003f05270 */
[----:B------:R-:W-:Y:S05]  /*2f10*/  @P0 BRA `(.L_x_56) ;  /* 0x0000000000580947 */ /* 0x000fea0003800000 */
[----:B------:R-:W-:-:S13]  /*2f20*/  ELECT P0, URZ, PT ;  /* 0x0000000000ff782f */ /* 0x000fda0003800000 */
[----:B------:R-:W-:Y:S05]  /*2f30*/  @!P0 BRA `(.L_x_57) ;  /* 0x0000000000608947 */ /* 0x000fea0003800000 */
[----:B------:R-:W-:Y:S01]  /*2f40*/  UMOV UR5, 0x10 ;  /* 0x0000001000057882 */ /* 0x000fe20000000000 */
[----:B------:R-:W-:Y:S01]  /*2f50*/  HFMA2 R0, -RZ, RZ, 0, 5.9604644775390625e-08 ;  /* 0x00000001ff007431 */ /* 0x000fe200000001ff */
[----:B------:R-:W-:-:S03]  /*2f60*/  MOV R2, 0xffff ;  /* 0x0000ffff00027802 */ /* 0x000fc60000000f00 */
[----:B------:R-:W-:Y:S04]  /*2f70*/  DEPBAR.LE SB1, 0x36 ;  /* 0x00009d800000791a */ /* 0x000fe80000000000 */
[----:B------:R-:W1:Y:S02]  /*2f80*/  UTCATOMSWS.FIND_AND_SET.ALIGN UP0, UR5, UR5 ;  /* 0x00000005000575e3 */ /* 0x000e640008000800 */
[----:B-1----:R-:W-:Y:S01]  /*2f90*/  MOV R3, UR5 ;  /* 0x0000000500037c02 */ /* 0x002fe20008000f00 */
[----:B------:R-:W-:Y:S06]  /*2fa0*/  BRA.U UP0, `(.L_x_58) ;  /* 0x0000000100187547 */ /* 0x000fec000b800000 */
.L_x_59:
[----:B------:R-:W-:Y:S05]  /*2fb0*/  NANOSLEEP 0x64 ;  /* 0x000000640000795d */ /* 0x000fea0003800000 */
[----:B------:R-:W-:-:S05]  /*2fc0*/  UMOV UR5, 0x10 ;  /* 0x0000001000057882 */ /* 0x000fca0000000000 */
[----:B------:R-:W-:Y:S04]  /*2fd0*/  DEPBAR.LE SB1, 0x36 ;  /* 0x00009d800000791a */ /* 0x000fe80000000000 */
[----:B------:R-:W1:Y:S02]  /*2fe0*/  UTCATOMSWS.FIND_AND_SET.ALIGN UP0, UR5, UR5 ;  /* 0x00000005000575e3 */ /* 0x000e640008000800 */
[----:B-1----:R-:W-:Y:S01]  /*2ff0*/  MOV R3, UR5 ;  /* 0x0000000500037c02 */ /* 0x002fe20008000f00 */
[----:B------:R-:W-:Y:S05]  /*3000*/  BRA.U !UP0, `(.L_x_59) ;  /* 0xfffffffd08e87547 */ /* 0x000fea000b83ffff */
.L_x_58:
[-C--:B------:R-:W-:Y:S02]  /*3010*/  SHF.L.U32 R2, R2, R3.reuse, RZ ;  /* 0x0000000302027219 */ /* 0x080fe400000006ff */
[----:B------:R-:W-:Y:S01]  /*3020*/  SHF.L.U32 R0, R0, R3, RZ ;  /* 0x0000000300007219 */ /* 0x000fe200000006ff */
[----:B------:R-:W-:Y:S02]  /*3030*/  IMAD.SHL.U32 R3, R3, 0x20, RZ ;  /* 0x0000002003037824 */ /* 0x000fe400078e00ff */
[----:B------:R1:W-:Y:S04]  /*3040*/  ATOMS.OR RZ, [UR4+0x14], R2 ;  /* 0x00001402ffff798c */ /* 0x0003e8000b000004 */
[----:B------:R1:W-:Y:S04]  /*3050*/  ATOMS.OR RZ, [UR4+0x18], R0 ;  /* 0x00001800ffff798c */ /* 0x0003e8000b000004 */
[----:B------:R1:W-:Y:S01]  /*3060*/  STS [UR37+0x180], R3 ;  /* 0x00018003ff007988 */ /* 0x0003e20008000825 */
[----:B------:R-:W-:Y:S05]  /*3070*/  BRA `(.L_x_57) ;  /* 0x0000000000107947 */ /* 0x000fea0003800000 */
.L_x_56:
[----:B------:R-:W-:Y:S02]  /*3080*/  MOV R0, 0xffffffff ;  /* 0xffffffff00007802 */ /* 0x000fe40000000f00 */
[----:B------:R-:W-:-:S03]  /*3090*/  MOV R2, 0x30c0 ;  /* 0x000030c000027802 */ /* 0x000fc60000000f00 */
[----:B------:R1:W-:Y:S04]  /*30a0*/  STS [UR37+0x180], R0 ;  /* 0x00018000ff007988 */ /* 0x0003e80008000825 */
[----:B-1-3-5:R-:W-:Y:S05]  /*30b0*/  CALL.REL.NOINC `($__internal_1_$__cuda_sm10x_tcgen05_guardrail_trap_phase_invalid_during_alloc) ;  /* 0x00000040009c7944 */ /* 0x02afea0003c00000 */
.L_x_57:
[----:B------:R-:W-:Y:S05]  /*30c0*/  WARPSYNC.ALL ;  /* 0x0000000000007948 */ /* 0x000fea0003800000 */
[----:B------:R-:W2:Y:S01]  /*30d0*/  S2UR UR5, SR_CgaCtaId ;  /* 0x00000000000579c3 */ /* 0x000ea20000008800 */
[----:B------:R-:W-:Y:S01]  /*30e0*/  UMOV UR4, 0x400 ;  /* 0x0000040000047882 */ /* 0x000fe20000000000 */
[----:B------:R-:W-:-:S06]  /*30f0*/  NOP ;  /* 0x0000000000007918 */ /* 0x000fcc0000000000 */
[----:B------:R-:W-:Y:S06]  /*3100*/  BAR.ARV 0x6, 0xa0 ;  /* 0x0182800000007b1d */ /* 0x000fec0000002000 */
[----:B------:R-:W4:Y:S01]  /*3110*/  LDCU UR7, c[0x0][0x38c] ;  /* 0x00007180ff0777ac */ /* 0x000f220008000800 */
[----:B------:R-:W-:Y:S01]  /*3120*/  IMAD.MOV.U32 R11, RZ, RZ, 0x1 ;  /* 0x00000001ff0b7424 */ /* 0x000fe200078e00ff */
[----:B------:R-:W-:Y:S01]  /*3130*/  CS2R R8, SRZ ;  /* 0x0000000000087805 */ /* 0x000fe2000001ff00 */
[----:B------:R-:W-:Y:S01]  /*3140*/  IMAD.MOV.U32 R10, RZ, RZ, RZ ;  /* 0x000000ffff0a7224 */ /* 0x000fe200078e00ff */
[----:B------:R-:W3:Y:S01]  /*3150*/  LDCU UR6, c[0x0][0x38c] ;  /* 0x00007180ff0677ac */ /* 0x000ee20008000800 */
[----:B------:R-:W-:Y:S01]  /*3160*/  UMOV UR15, URZ ;  /* 0x000000ff000f7c82 */ /* 0x000fe20008000000 */
[----:B------:R-:W-:Y:S01]  /*3170*/  UMOV UR14, URZ ;  /* 0x000000ff000e7c82 */ /* 0x000fe20008000000 */
[----:B--2---:R-:W-:Y:S01]  /*3180*/  ULEA UR5, UR5, UR4, 0x18 ;  /* 0x0000000405057291 */ /* 0x004fe2000f8ec0ff */
[----:B------:R-:W-:Y:S01]  /*3190*/  UMOV UR24, 0x0 ;  /* 0x0000000000187882 */ /* 0x000fe20000000000 */
[----:B------:R-:W-:-:S02]  /*31a0*/  UMOV UR25, 0x8080490 ;  /* 0x0808049000197882 */ /* 0x000fc40000000000 */
[----:B------:R-:W-:Y:S02]  /*31b0*/  UIADD3 UR10, UPT, UPT, UR5, 0x4400, URZ ;  /* 0x00004400050a7890 */ /* 0x000fe4000fffe0ff */
[----:B------:R-:W-:Y:S02]  /*31c0*/  UIADD3 UR11, UPT, UPT, UR5, 0x2c400, URZ ;  /* 0x0002c400050b7890 */ /* 0x000fe4000fffe0ff */
[----:B----4-:R-:W-:Y:S01]  /*31d0*/  UIADD3 UR7, UPT, UPT, UR7, 0x3f, URZ ;  /* 0x0000003f07077890 */ /* 0x010fe2000fffe0ff */
[----:B-1----:R-:W1:Y:S01]  /*31e0*/  LDS R0, [UR5+0x180] ;  /* 0x00018005ff007984 */ /* 0x002e620008000800 */
[----:B------:R-:W-:Y:S02]  /*31f0*/  USHF.R.U32.HI UR10, URZ, 0x4, UR10 ;  /* 0x00000004ff0a7899 */ /* 0x000fe4000801160a */
[----:B------:R-:W-:Y:S02]  /*3200*/  USHF.R.S32.HI UR4, URZ, 0x1f, UR7 ;  /* 0x0000001fff047899 */ /* 0x000fe40008011407 */
[----:B------:R-:W-:-:S02]  /*3210*/  USHF.R.U32.HI UR11, URZ, 0x4, UR11 ;  /* 0x00000004ff0b7899 */ /* 0x000fc4000801160b */
[----:B------:R-:W-:Y:S02]  /*3220*/  ULEA.HI UR4, UR4, UR7, URZ, 0x6 ;  /* 0x0000000704047291 */ /* 0x000fe4000f8f30ff */
[----:B------:R-:W-:Y:S02]  /*3230*/  ULOP3.LUT UR10, UR10, 0x3fff, URZ, 0xc0, !UPT ;  /* 0x00003fff0a0a7892 */ /* 0x000fe4000f8ec0ff */
[----:B------:R-:W-:Y:S02]  /*3240*/  USHF.R.S32.HI UR4, URZ, 0x6, UR4 ;  /* 0x00000006ff047899 */ /* 0x000fe40008011404 */
[----:B------:R-:W-:Y:S02]  /*3250*/  ULOP3.LUT UR11, UR11, 0x3fff, URZ, 0xc0, !UPT ;  /* 0x00003fff0b0b7892 */ /* 0x000fe4000f8ec0ff */
[----:B------:R-:W-:Y:S01]  /*3260*/  UISETP.LT.AND UP0, UPT, UR4, 0x1, UPT ;  /* 0x000000010400788c */ /* 0x000fe2000bf01270 */
[----:B------:R-:W-:Y:S01]  /*3270*/  UMOV UR22, 0x0 ;  /* 0x0000000000167882 */ /* 0x000fe20000000000 */
[----:B------:R-:W-:-:S02]  /*3280*/  UMOV UR23, 0x8080490 ;  /* 0x0808049000177882 */ /* 0x000fc40000000000 */
[----:B------:R-:W-:Y:S02]  /*3290*/  USEL UR9, UR4, 0x1, !UP0 ;  /* 0x0000000104097887 */ /* 0x000fe4000c000000 */
[----:B------:R-:W-:Y:S02]  /*32a0*/  ULOP3.LUT UR10, UR10, 0x10000, URZ, 0xfc, !UPT ;  /* 0x000100000a0a7892 */ /* 0x000fe4000f8efcff */
[----:B------:R-:W-:Y:S02]  /*32b0*/  ULOP3.LUT UR11, UR11, 0x10000, URZ, 0xfc, !UPT ;  /* 0x000100000b0b7892 */ /* 0x000fe4000f8efcff */
[----:B------:R-:W-:Y:S02]  /*32c0*/  UIADD3 UR9, UPT, UPT, -UR9, URZ, URZ ;  /* 0x000000ff09097290 */ /* 0x000fe4000fffe1ff */
[----:B---3--:R-:W-:Y:S01]  /*32d0*/  UISETP.GE.AND UP3, UPT, UR6, 0x1, UPT ;  /* 0x000000010600788c */ /* 0x008fe2000bf66270 */
[----:B------:R-:W-:Y:S01]  /*32e0*/  UMOV UR20, 0x0 ;  /* 0x0000000000147882 */ /* 0x000fe20000000000 */
[----:B------:R-:W-:Y:S01]  /*32f0*/  UMOV UR21, 0x8080490 ;  /* 0x0808049000157882 */ /* 0x000fe20000000000 */
[----:B------:R-:W-:Y:S01]  /*3300*/  UMOV UR18, 0x0 ;  /* 0x0000000000127882 */ /* 0x000fe20000000000 */
[----:B------:R-:W-:Y:S01]  /*3310*/  UMOV UR19, 0x8080490 ;  /* 0x0808049000137882 */ /* 0x000fe20000000000 */
[----:B-1----:R-:W-:-:S15]  /*3320*/  R2UR UR16, R0 ;  /* 0x00000000001072ca */ /* 0x002fde00000e0000 */
.L_x_66:
[----:B------:R-:W-:Y:S02]  /*3330*/  LEA R0, R10, UR5, 0x3 ;  /* 0x000000050a007c11 */ /* 0x000fe4000f8e18ff */
[----:B------:R-:W-:Y:S02]  /*3340*/  SHF.L.U32 R2, R9, 0x1f, RZ ;  /* 0x0000001f09027819 */ /* 0x000fe400000006ff */
[----:B------:R-:W-:Y:S01]  /*3350*/  PLOP3.LUT P0, PT, PT, PT, UP3, 0x80, 0x8 ;  /* 0x000000000008781c */ /* 0x000fe20003f0f038 */
[----:B------:R-:W-:Y:S01]  /*3360*/  VIADD R3, R0, 0xe0 ;  /* 0x000000e000037836 */ /* 0x000fe20000000000 */
[----:B-1----:R-:W1:Y:S02]  /*3370*/  SYNCS.PHASECHK.TRANS64.TRYWAIT P1, [R0+URZ+0xd0], R2 ;  /* 0x0000d002000075a7 */ /* 0x002e6400080211ff */
[----:B-1-3--:R-:W-:Y:S09]  /*3380*/  @!P1 BRA `(.L_x_60) ;  /* 0x0000003800a09947 */ /* 0x00aff20003800000 */
.L_x_136:
[----:B------:R-:W-:Y:S01]  /*3390*/  LEA R4, R10, UR5, 0x4 ;  /* 0x000000050a047c11 */ /* 0x000fe2000f8e20ff */
[----:B------:R-:W-:Y:S01]  /*33a0*/  @UP3 ULEA UR6, UR14, UR5, 0x3 ;  /* 0x000000050e063291 */ /* 0x000fe2000f8e18ff */
[----:B------:R-:W-:Y:S01]  /*33b0*/  PLOP3.LUT P2, PT, PT, PT, PT, 0x80, 0x8 ;  /* 0x000000000008781c */ /* 0x000fe20003f4f070 */
[----:B------:R-:W-:Y:S01]  /*33c0*/  ULEA UR7, UR15, UR5, 0x3 ;  /* 0x000000050f077291 */ /* 0x000fe2000f8e18ff */
[----:B------:R-:W-:Y:S01]  /*33d0*/  PRMT R3, RZ, 0x654, R3 ;  /* 0x00000654ff037816 */ /* 0x000fe20000000003 */
[----:B------:R-:W-:Y:S01]  /*33e0*/  ULEA UR8, UR15, UR16, 0x5 ;  /* 0x000000100f087291 */ /* 0x000fe2000f8e28ff */
[----:B------:R-:W2:Y:S01]  /*33f0*/  LDS.128 R4, [R4+0x160] ;  /* 0x0001600004047984 */ /* 0x000ea20000000c00 */
[----:B-1----:R-:W-:Y:S02]  /*3400*/  @P0 SHF.L.U32 R2, R8, 0x1f, RZ ;  /* 0x0000001f08020819 */ /* 0x002fe400000006ff */
[----:B------:R-:W-:Y:S01]  /*3410*/  SHF.L.U32 R0, R11, 0x1f, RZ ;  /* 0x0000001f0b007819 */ /* 0x000fe200000006ff */
[----:B------:R-:W-:Y:S01]  /*3420*/  @!PT LDS RZ, [RZ] ;  /* 0x00000000fffff984 */ /* 0x000fe20000000800 */
[----:B------:R-:W-:Y:S01]  /*3430*/  @!PT LDS RZ, [RZ] ;  /* 0x00000000fffff984 */ /* 0x000fe20000000800 */
[----:B------:R-:W-:Y:S01]  /*3440*/  @!PT LDS RZ, [RZ] ;  /* 0x00000000fffff984 */ /* 0x000fe20000000800 */
[----:B------:R-:W-:Y:S01]  /*3450*/  @!PT LDS RZ, [RZ] ;  /* 0x00000000fffff984 */ /* 0x000fe20000000800 */
[----:B------:R1:W-:Y:S06]  /*3460*/  MEMBAR.ALL.CTA ;  /* 0x0000000000007992 */ /* 0x0003ec0000008000 */
[----:B-1----:R-:W1:Y:S02]  /*3470*/  FENCE.VIEW.ASYNC.S ;  /* 0x00000000000073c6 */ /* 0x002e640000000000 */
[----:B-1----:R1:W-:Y:S01]  /*3480*/  SYNCS.ARRIVE.TRANS64.RED.A1T0 RZ, [R3+URZ], RZ ;  /* 0x000000ff03ff79a7 */ /* 0x0023e200081004ff */
[----:B------:R1:W3:Y:S01]  /*3490*/  @P0 SYNCS.PHASECHK.TRANS64.TRYWAIT P2, [UR6], R2 ;  /* 0x00000002ff0005a7 */ /* 0x0002e20008041106 */
[----:B--2---:R-:W-:Y:S01]  /*34a0*/  LOP3.LUT P1, RZ, R6, 0x1, RZ, 0xc0, !PT ;  /* 0x0000000106ff7812 */ /* 0x004fe2000782c0ff */
[----:B------:R-:W2:Y:S02]  /*34b0*/  SYNCS.PHASECHK.TRANS64.TRYWAIT P0, [UR7+0x110], R0 ;  /* 0x00011000ff0075a7 */ /* 0x000ea40008001107 */
[----:B-123--:R-:W-:Y:S10]  /*34c0*/  @!P0 BRA `(.L_x_61) ;  /* 0x0000003800648947 */ /* 0x00eff40003800000 */
.L_x_138:
[----:B------:R-:W-:Y:S01]  /*34d0*/  IADD3 R10, PT, PT, R10, 0x1, RZ ;  /* 0x000000010a0a7810 */ /* 0x000fe20007ffe0ff */
[----:B------:R-:W-:Y:S06]  /*34e0*/  BRA.U !UP3, `(.L_x_62) ;  /* 0x000000010bc07547 */ /* 0x000fec000b800000 */
[----:B------:R-:W-:Y:S01]  /*34f0*/  UPLOP3.LUT UP4, UPT, UPT, UPT, UPT, 0x40, 0x4 ;  /* 0x000000000004789c */ /* 0x000fe20003f8e870 */
[----:B------:R-:W-:Y:S01]  /*3500*/  UMOV UR13, UR9 ;  /* 0x00000009000d7c82 */ /* 0x000fe20008000000 */
[----:B------:R-:W-:Y:S01]  /*3510*/  UMOV UR12, UR4 ;  /* 0x00000004000c7c82 */ /* 0x000fe20008000000 */
[----:B------:R-:W-:-:S08]  /*3520*/  UMOV UR17, UR14 ;  /* 0x0000000e00117c82 */ /* 0x000fd00008000000 */
.L_x_65:
[----:B------:R-:W-:Y:S02]  /*3530*/  UIADD3 UR13, UPT, UPT, UR13, 0x1, URZ ;  /* 0x000000010d0d7890 */ /* 0x000fe4000fffe0ff */
[----:B--2---:R-:W-:Y:S02]  /*3540*/  ULEA UR6, UR17, UR5, 0x3 ;  /* 0x0000000511067291 */ /* 0x004fe4000f8e18ff */
[----:B------:R-:W-:Y:S01]  /*3550*/  UISETP.NE.AND UP0, UPT, UR13, URZ, UPT ;  /* 0x000000ff0d00728c */ /* 0x000fe2000bf05270 */
[----:B---3--:R-:W-:Y:S10]  /*3560*/  @P2 BRA `(.L_x_63) ;  /* 0x00000000000c2947 */ /* 0x008ff40003800000 */
[----:B-1----:R-:W-:Y:S04]  /*3570*/  SHF.L.U32 R2, R8, 0x1f, RZ ;  /* 0x0000001f08027819 */ /* 0x002fe800000006ff */
[----:B------:R-:W1:Y:S02]  /*3580*/  SYNCS.PHASECHK.TRANS64.TRYWAIT P0, [UR6], R2 ;  /* 0x00000002ff0075a7 */ /* 0x000e640008001106 */
[----:B-1----:R-:W-:Y:S05]  /*3590*/  @!P0 BRA `(.L_x_64) ;  /* 0x0000003800488947 */ /* 0x002fea0003800000 */
.L_x_63:
[----:B------:R-:W-:Y:S01]  /*35a0*/  UISETP.NE.AND UP1, UPT, UR12, 0x1, UPT ;  /* 0x000000010c00788c */ /* 0x000fe2000bf25270 */
[----:B------:R-:W-:Y:S01]  /*35b0*/  PLOP3.LUT P2, PT, PT, PT, PT, 0x80, 0x8 ;  /* 0x000000000008781c */ /* 0x000fe20003f4f070 */
[----:B------:R-:W-:Y:S02]  /*35c0*/  UIADD3 UR14, UPT, UPT, UR17, 0x1, URZ ;  /* 0x00000001110e7890 */ /* 0x000fe4000fffe0ff */
[----:B------:R-:W-:Y:S02]  /*35d0*/  ULEA UR28, UR17, UR11, 0x8 ;  /* 0x0000000b111c7291 */ /* 0x000fe4000f8e40ff */
[----:B------:R-:W-:Y:S01]  /*35e0*/  UISETP.NE.AND UP2, UPT, UR14, 0xa, UPT ;  /* 0x0000000a0e00788c */ /* 0x000fe2000bf45270 */
[----:B------:R-:W-:Y:S01]  /*35f0*/  PLOP3.LUT P0, PT, PT, PT, UP1, 0x80, 0x8 ;  /* 0x000000000008781c */ /* 0x000fe20003f0f018 */
[----:B------:R-:W-:Y:S02]  /*3600*/  UIADD3 UR40, UPT, UPT, UR28, 0x2, URZ ;  /* 0x000000021c287890 */ /* 0x000fe4000fffe0ff */
[----:B------:R-:W-:Y:S02]  /*3610*/  USEL UR27, URZ, 0x1, UP2 ;  /* 0x00000001ff1b7887 */ /* 0x000fe40009000000 */
[----:B------:R-:W-:Y:S02]  /*3620*/  USEL UR14, UR14, URZ, UP2 ;  /* 0x000000ff0e0e7287 */ /* 0x000fe40009000000 */
[----:B------:R-:W-:Y:S02]  /*3630*/  UIADD3 UR36, UPT, UPT, UR28, 0x4, URZ ;  /* 0x000000041c247890 */ /* 0x000fe4000fffe0ff */
[----:B------:R-:W-:Y:S01]  /*3640*/  @UP1 ULEA UR26, UR14, UR5, 0x3 ;  /* 0x000000050e1a1291 */ /* 0x000fe2000f8e18ff */
[----:B------:R-:W-:Y:S01]  /*3650*/  LOP3.LUT R8, R8, UR27, RZ, 0x3c, !PT ;  /* 0x0000001b08087c12 */ /* 0x000fe2000f8e3cff */
[----:B------:R-:W-:Y:S02]  /*3660*/  UIADD3 UR32, UPT, UPT, UR28, 0x6, URZ ;  /* 0x000000061c207890 */ /* 0x000fe4000fffe0ff */
[----:B------:R-:W-:Y:S01]  /*3670*/  UIADD3 UR6, UPT, UPT, UR6, 0x50, URZ ;  /* 0x0000005006067890 */ /* 0x000fe2000fffe0ff */
[----:B-1----:R-:W-:Y:S01]  /*3680*/  @P0 SHF.L.U32 R0, R8, 0x1f, RZ ;  /* 0x0000001f08000819 */ /* 0x002fe200000006ff */
[----:B------:R-:W-:Y:S01]  /*3690*/  UIADD3 UR12, UPT, UPT, UR12, -0x1, URZ ;  /* 0xffffffff0c0c7890 */ /* 0x000fe2000fffe0ff */
[----:B------:R-:W-:Y:S02]  /*36a0*/  UMOV UR29, 0x40004040 ;  /* 0x40004040001d7882 */ /* 0x000fe40000000000 */
[----:B------:R2:W3:Y:S01]  /*36b0*/  @P0 SYNCS.PHASECHK.TRANS64.TRYWAIT P2, [UR26], R0 ;  /* 0x00000000ff0005a7 */ /* 0x0004e2000804111a */
[----:B------:R-:W-:Y:S01]  /*36c0*/  ULEA UR26, UR17, UR10, 0xa ;  /* 0x0000000a111a7291 */ /* 0x000fe2000f8e50ff */
[----:B------:R-:W-:Y:S01]  /*36d0*/  UMOV UR27, 0x40004040 ;  /* 0x40004040001b7882 */ /* 0x000fe20000000000 */
[----:B------:R-:W-:Y:S02]  /*36e0*/  UMOV UR41, 0x40004040 ;  /* 0x4000404000297882 */ /* 0x000fe40000000000 */
[----:B------:R-:W-:Y:S02]  /*36f0*/  UIADD3 UR38, UPT, UPT, UR26, 0x2, URZ ;  /* 0x000000021a267890 */ /* 0x000fe4000fffe0ff */
[----:B------:R-:W-:Y:S02]  /*3700*/  UIADD3 UR34, UPT, UPT, UR26, 0x4, URZ ;  /* 0x000000041a227890 */ /* 0x000fe4000fffe0ff */
[----:B------:R-:W-:Y:S01]  /*3710*/  UIADD3 UR30, UPT, UPT, UR26, 0x6, URZ ;  /* 0x000000061a1e7890 */ /* 0x000fe2000fffe0ff */
[----:B------:R2:W-:Y:S01]  /*3720*/  UTCHMMA gdesc[UR26], gdesc[UR28], tmem[UR8], tmem[UR24], idesc[UR25], UP4 ;  /* 0x00ff181c1a0075ea */ /* 0x0005e2000a000008 */
[----:B------:R-:W-:Y:S01]  /*3730*/  UPLOP3.LUT UP4, UPT, UPT, UPT, UPT, 0x80, 0x8 ;  /* 0x000000000008789c */ /* 0x000fe20003f8f070 */
[----:B------:R-:W-:Y:S01]  /*3740*/  UMOV UR39, 0x40004040 ;  /* 0x4000404000277882 */ /* 0x000fe20000000000 */
[----:B------:R-:W-:Y:S01]  /*3750*/  UMOV UR37, 0x40004040 ;  /* 0x4000404000257882 */ /* 0x000fe20000000000 */
[----:B------:R2:W-:Y:S01]  /*3760*/  UTCHMMA gdesc[UR38], gdesc[UR40], tmem[UR8], tmem[UR22], idesc[UR23], UPT ;  /* 0x00ff1628260075ea */ /* 0x0005e2000b800008 */
[----:B------:R-:W-:Y:S01]  /*3770*/  UMOV UR35, 0x40004040 ;  /* 0x4000404000237882 */ /* 0x000fe20000000000 */
[----:B------:R-:W-:Y:S01]  /*3780*/  UMOV UR33, 0x40004040 ;  /* 0x4000404000217882 */ /* 0x000fe20000000000 */
[----:B------:R-:W-:Y:S01]  /*3790*/  UMOV UR31, 0x40004040 ;  /* 0x40004040001f7882 */ /* 0x000fe20000000000 */
[----:B------:R2:W-:Y:S01]  /*37a0*/  UTCHMMA gdesc[UR34], gdesc[UR36], tmem[UR8], tmem[UR20], idesc[UR21], UPT ;  /* 0x00ff1424220075ea */ /* 0x0005e2000b800008 */
[----:B------:R2:W-:Y:S01]  /*37b0*/  UTCHMMA gdesc[UR30], gdesc[UR32], tmem[UR8], tmem[UR18], idesc[UR19], UPT ;  /* 0x00ff12201e0075ea */ /* 0x0005e2000b800008 */
[----:B------:R2:W-:Y:S01]  /*37c0*/  UTCBAR [UR6], URZ ;  /* 0x000000ff060073e9 */ /* 0x0005e200080000ff */
[----:B------:R-:W-:Y:S01]  /*37d0*/  UMOV UR17, UR14 ;  /* 0x0000000e00117c82 */ /* 0x000fe20008000000 */
[----:B------:R-:W-:Y:S05]  /*37e0*/  BRA.U UP0, `(.L_x_65) ;  /* 0xfffffffd00507547 */ /* 0x000fea000b83ffff */
.L_x_62:
[----:B------:R-:W-:Y:S01]  /*37f0*/  UIADD3 UR15, UPT, UPT, UR15, 0x1, URZ ;  /* 0x000000010f0f7890 */ /* 0x000fe2000fffe0ff */
[C---:B------:R-:W-:Y:S01]  /*3800*/  ISETP.NE.AND P0, PT, R10.reuse, 0x2, PT ;  /* 0x000000020a00780c */ /* 0x040fe20003f05270 */
[----:B------:R-:W-:Y:S02]  /*3810*/  UIADD3 UR7, UPT, UPT, UR7, 0xf0, URZ ;  /* 0x000000f007077890 */ /* 0x000fe4000fffe0ff */
[----:B------:R-:W-:Y:S01]  /*3820*/  UISETP.NE.AND UP0, UPT, UR15, 0x4, UPT ;  /* 0x000000040f00788c */ /* 0x000fe2000bf05270 */
[----:B-12---:R-:W-:Y:S02]  /*3830*/  SEL R0, RZ, 0x1, P0 ;  /* 0x00000001ff007807 */ /* 0x006fe40000000000 */
[----:B------:R-:W-:Y:S01]  /*3840*/  SEL R10, R10, RZ, P0 ;  /* 0x000000ff0a0a7207 */ /* 0x000fe20000000000 */
[----:B------:R-:W-:Y:S01]  /*3850*/  USEL UR6, URZ, 0x1, UP0 ;  /* 0x00000001ff067887 */ /* 0x000fe20008000000 */
[----:B------:R-:W-:Y:S01]  /*3860*/  LOP3.LUT R9, R9, R0, RZ, 0x3c, !PT ;  /* 0x0000000009097212 */ /* 0x000fe200078e3cff */
[----:B------:R-:W-:Y:S01]  /*3870*/  USEL UR15, UR15, URZ, UP0 ;  /* 0x000000ff0f0f7287 */ /* 0x000fe20008000000 */
[----:B------:R1:W-:Y:S03]  /*3880*/  UTCBAR [UR7], URZ ;  /* 0x000000ff070073e9 */ /* 0x0003e600080000ff */
[----:B------:R-:W-:Y:S01]  /*3890*/  LOP3.LUT R11, R11, UR6, RZ, 0x3c, !PT ;  /* 0x000000060b0b7c12 */ /* 0x000fe2000f8e3cff */
[----:B------:R-:W-:Y:S07]  /*38a0*/  @P1 BRA `(.L_x_66) ;  /* 0xfffffff800a01947 */ /* 0x000fee000383ffff */
[----:B------:R-:W2:Y:S01]  /*38b0*/  S2UR UR4, SR_CgaCtaId ;  /* 0x00000000000479c3 */ /* 0x000ea20000008800 */
[----:B------:R-:W-:Y:S01]  /*38c0*/  ELECT P0, URZ, PT ;  /* 0x0000000000ff782f */ /* 0x000fe20003800000 */
[----:B------:R-:W-:Y:S01]  /*38d0*/  IMAD.MOV.U32 R0, RZ, RZ, 0x1 ;  /* 0x00000001ff007424 */ /* 0x000fe200078e00ff */
[----:B------:R-:W-:Y:S01]  /*38e0*/  UIADD3 UR5, UPT, UPT, UR5, 0x110, URZ ;  /* 0x0000011005057890 */ /* 0x000fe2000fffe0ff */
[----:B------:R-:W-:Y:S01]  /*38f0*/  SHF.L.U32 R2, R11, 0x1f, RZ ;  /* 0x0000001f0b027819 */ /* 0x000fe200000006ff */
[----:B------:R-:W-:-:S03]  /*3900*/  UMOV UR6, 0x40 ;  /* 0x0000004000067882 */ /* 0x000fc60000000000 */
[----:B------:R-:W-:Y:S01]  /*3910*/  UVIRTCOUNT.DEALLOC.SMPOOL 0x80 ;  /* 0x000000800000784c */ /* 0x000fe20000000000 */
[----:B--2---:R-:W-:Y:S02]  /*3920*/  ULEA UR4, UR4, UR6, 0x18 ;  /* 0x0000000604047291 */ /* 0x004fe4000f8ec0ff */
[----:B------:R-:W-:-:S07]  /*3930*/  ULEA UR6, UR15, UR5, 0x3 ;  /* 0x000000050f067291 */ /* 0x000fce000f8e18ff */
[----:B------:R2:W-:Y:S02]  /*3940*/  @P0 STS.U8 [UR4+0x1c], R0 ;  /* 0x00001c00ff000988 */ /* 0x0005e40008000004 */
[----:B------:R-:W4:Y:S02]  /*3950*/  SYNCS.PHASECHK.TRANS64.TRYWAIT P0, [UR6], R2 ;  /* 0x00000002ff0075a7 */ /* 0x000f240008001106 */
[----:B--2-4-:R-:W-:Y:S05]  /*3960*/  @!P0 BRA `(.L_x_67) ;  /* 0x00000034006c8947 */ /* 0x014fea0003800000 */
.L_x_141:
[----:B-1----:R-:W-:-:S04]  /*3970*/  UIADD3 UR7, UPT, UPT, UR15, 0x1, URZ ;  /* 0x000000010f077890 */ /* 0x002fc8000fffe0ff */
[----:B------:R-:W-:-:S04]  /*3980*/  UISETP.NE.AND UP0, UPT, UR7, 0x4, UPT ;  /* 0x000000040700788c */ /* 0x000fc8000bf05270 */
[----:B------:R-:W-:Y:S02]  /*3990*/  USEL UR8, URZ, 0x1, UP0 ;  /* 0x00000001ff087887 */ /* 0x000fe40008000000 */
[----:B------:R-:W-:-:S04]  /*39a0*/  USEL UR7, UR7, URZ, UP0 ;  /* 0x000000ff07077287 */ /* 0x000fc80008000000 */
[----:B------:R-:W-:Y:S01]  /*39b0*/  ULEA UR6, UR7, UR5, 0x3 ;  /* 0x0000000507067291 */ /* 0x000fe2000f8e18ff */
[----:B--2---:R-:W-:-:S04]  /*39c0*/  LOP3.LUT R2, R11, UR8, RZ, 0x3c, !PT ;  /* 0x000000080b027c12 */ /* 0x004fc8000f8e3cff */
[----:B------:R-:W-:-:S04]  /*39d0*/  SHF.L.U32 R3, R2, 0x1f, RZ ;  /* 0x0000001f02037819 */ /* 0x000fc800000006ff */
[----:B------:R-:W1:Y:S02]  /*39e0*/  SYNCS.PHASECHK.TRANS64.TRYWAIT P0, [UR6], R3 ;  /* 0x00000003ff0075a7 */ /* 0x000e640008001106 */
[----:B-1----:R-:W-:Y:S05]  /*39f0*/  @!P0 BRA `(.L_x_68) ;  /* 0x0000003400608947 */ /* 0x002fea0003800000 */
.L_x_143:
        /* <DEDUP_REMOVED lines=9> */
.L_x_145:
[----:B------:R-:W-:-:S04]  /*3a90*/  UIADD3 UR7, UPT, UPT, UR7, 0x1, URZ ;  /* 0x0000000107077890 */ /* 0x000fc8000fffe0ff */
[----:B------:R-:W-:-:S04]  /*3aa0*/  UISETP.NE.AND UP0, UPT, UR7, 0x4, UPT ;  /* 0x000000040700788c */ /* 0x000fc8000bf05270 */
[----:B------:R-:W-:Y:S02]  /*3ab0*/  USEL UR6, URZ, 0x1, UP0 ;  /* 0x00000001ff067887 */ /* 0x000fe40008000000 */
[----:B------:R-:W-:-:S04]  /*3ac0*/  USEL UR7, UR7, URZ, UP0 ;  /* 0x000000ff07077287 */ /* 0x000fc80008000000 */
[----:B------:R-:W-:Y:S01]  /*3ad0*/  ULEA UR7, UR7, UR5, 0x3 ;  /* 0x0000000507077291 */ /* 0x000fe2000f8e18ff */
[----:B------:R-:W-:-:S04]  /*3ae0*/  LOP3.LUT R2, R2, UR6, RZ, 0x3c, !PT ;  /* 0x0000000602027c12 */ /* 0x000fc8000f8e3cff */
[----:B------:R-:W-:-:S04]  /*3af0*/  SHF.L.U32 R2, R2, 0x1f, RZ ;  /* 0x0000001f02027819 */ /* 0x000fc800000006ff */
[----:B------:R-:W2:Y:S02]  /*3b00*/  SYNCS.PHASECHK.TRANS64.TRYWAIT P0, [UR7], R2 ;  /* 0x00000002ff0075a7 */ /* 0x000ea40008001107 */
[----:B--2---:R-:W-:Y:S05]  /*3b10*/  @!P0 BRA `(.L_x_70) ;  /* 0x0000003400488947 */ /* 0x004fea0003800000 */
.L_x_147:
[----:B------:R-:W-:Y:S01]  /*3b20*/  NOP ;  /* 0x0000000000007918 */ /* 0x000fe20000000000 */
[----:B-1----:R-:W1:Y:S01]  /*3b30*/  LDS R0, [UR4+0x14] ;  /* 0x00001404ff007984 */ /* 0x002e620008000800 */
[----:B------:R-:W-:Y:S01]  /*3b40*/  ULOP3.LUT UR6, UR16, 0xffff, URZ, 0xc0, !UPT ;  /* 0x0000ffff10067892 */ /* 0x000fe2000f8ec0ff */
[----:B------:R-:W-:Y:S01]  /*3b50*/  UMOV UR8, 0xffff ;  /* 0x0000ffff00087882 */ /* 0x000fe20000000000 */
[----:B------:R-:W-:Y:S02]  /*3b60*/  UMOV UR5, 0x1 ;  /* 0x0000000100057882 */ /* 0x000fe40000000000 */
[----:B------:R-:W-:-:S04]  /*3b70*/  USHF.R.U32.HI UR6, URZ, 0x5, UR6 ;  /* 0x00000005ff067899 */ /* 0x000fc80008011606 */
[----:B------:R-:W-:Y:S02]  /*3b80*/  USHF.L.U32 UR8, UR8, UR6, URZ ;  /* 0x0000000608087299 */ /* 0x000fe400080006ff */
[----:B------:R-:W-:-:S04]  /*3b90*/  USHF.L.U32 UR5, UR5, UR6, URZ ;  /* 0x0000000605057299 */ /* 0x000fc800080006ff */
[----:B-1----:R-:W-:-:S04]  /*3ba0*/  LOP3.LUT R0, R0, UR8, RZ, 0xc0, !PT ;  /* 0x0000000800007c12 */ /* 0x002fc8000f8ec0ff */
[----:B------:R-:W-:-:S13]  /*3bb0*/  ISETP.NE.AND P0, PT, R0, UR8, PT ;  /* 0x0000000800007c0c */ /* 0x000fda000bf05270 */
[----:B------:R-:W-:Y:S05]  /*3bc0*/  @P0 BRA `(.L_x_71) ;  /* 0x0000000000580947 */ /* 0x000fea0003800000 */
[----:B------:R-:W1:Y:S02]  /*3bd0*/  LDS R0, [UR4+0x18] ;  /* 0x00001804ff007984 */ /* 0x000e640008000800 */
[----:B-1----:R-:W-:-:S04]  /*3be0*/  LOP3.LUT R0, R0, UR5, RZ, 0xc0, !PT ;  /* 0x0000000500007c12 */ /* 0x002fc8000f8ec0ff */
[----:B------:R-:W-:-:S13]  /*3bf0*/  ISETP.NE.AND P0, PT, R0, UR5, PT ;  /* 0x0000000500007c0c */ /* 0x000fda000bf05270 */
[----:B------:R-:W-:Y:S05]  /*3c00*/  @P0 BRA `(.L_x_72) ;  /* 0x00000000003c0947 */ /* 0x000fea0003800000 */
[----:B------:R-:W1:Y:S01]  /*3c10*/  S2R R2, SR_LANEID ;  /* 0x0000000000027919 */ /* 0x000e620000000000 */
[----:B------:R-:W-:Y:S01]  /*3c20*/  ULOP3.LUT UR8, URZ, UR8, URZ, 0x33, !UPT ;  /* 0x00000008ff087292 */ /* 0x000fe2000f8e33ff */
[----:B------:R-:W-:Y:S02]  /*3c30*/  VOTEU.ANY UR7, UPT, PT ;  /* 0x0000000000077886 */ /* 0x000fe400038e0100 */
[----:B------:R-:W-:-:S03]  /*3c40*/  UFLO.U32 UR7, UR7 ;  /* 0x00000007000772bd */ /* 0x000fc600080e0000 */
[----:B------:R-:W-:-:S04]  /*3c50*/  IMAD.U32 R0, RZ, RZ, UR8 ;  /* 0x00000008ff007e24 */ /* 0x000fc8000f8e00ff */
[----:B------:R2:W4:Y:S02]  /*3c60*/  REDUX UR6, R0 ;  /* 0x00000000000673c4 */ /* 0x0005240000000000 */
[----:B------:R1:W-:Y:S02]  /*3c70*/  UTCATOMSWS.AND URZ, UR8 ;  /* 0x0000000800ff79e3 */ /* 0x0003e40008000000 */
[----:B-1----:R-:W-:Y:S02]  /*3c80*/  ISETP.EQ.U32.AND P0, PT, R2, UR7, PT ;  /* 0x0000000702007c0c */ /* 0x002fe4000bf02070 */
[----:B--2---:R-:W-:Y:S02]  /*3c90*/  LOP3.LUT R0, RZ, UR5, RZ, 0x33, !PT ;  /* 0x00000005ff007c12 */ /* 0x004fe4000f8e33ff */
[----:B----4-:R-:W-:Y:S02]  /*3ca0*/  MOV R2, UR6 ;  /* 0x0000000600027c02 */ /* 0x010fe40008000f00 */
[----:B------:R-:W1:Y:S07]  /*3cb0*/  REDUX UR5, R0 ;  /* 0x00000000000573c4 */ /* 0x000e6e0000000000 */
[----:B------:R2:W-:Y:S01]  /*3cc0*/  @P0 ATOMS.AND RZ, [UR4+0x14], R2 ;  /* 0x00001402ffff098c */ /* 0x0005e2000a800004 */
[----:B-1----:R-:W-:-:S05]  /*3cd0*/  IMAD.U32 R0, RZ, RZ, UR5 ;  /* 0x00000005ff007e24 */ /* 0x002fca000f8e00ff */
[----:B------:R2:W-:Y:S01]  /*3ce0*/  @P0 ATOMS.AND RZ, [UR4+0x18], R0 ;  /* 0x00001800ffff098c */ /* 0x0005e2000a800004 */
[----:B------:R-:W-:Y:S05]  /*3cf0*/  BRA `(.L_x_73) ;  /* 0x0000000000147947 */ /* 0x000fea0003800000 */
.L_x_72:
[----:B------:R-:W-:Y:S02]  /*3d00*/  MOV R2, 0x3d20 ;  /* 0x00003d2000027802 */ /* 0x000fe40000000f00 */
[----:B---3-5:R-:W-:Y:S05]  /*3d10*/  CALL.REL.NOINC `($__internal_0_$__cuda_sm10x_tcgen05_guardrail_trap_col_being_dealloced_not_returned_by_alloc) ;  /* 0x0000003400787944 */ /* 0x028fea0003c00000 */
[----:B------:R-:W-:Y:S05]  /*3d20*/  BRA `(.L_x_73) ;  /* 0x0000000000087947 */ /* 0x000fea0003800000 */
.L_x_71:
[----:B------:R-:W-:Y:S02]  /*3d30*/  MOV R2, 0x3d50 ;  /* 0x00003d5000027802 */ /* 0x000fe40000000f00 */
[----:B---3-5:R-:W-:Y:S05]  /*3d40*/  CALL.REL.NOINC `($__internal_2_$__cuda_sm10x_tcgen05_guardrail_trap_unallocated_columns_being_dealloced) ;  /* 0x0000003400847944 */ /* 0x028fea0003c00000 */
.L_x_73:
[----:B------:R-:W-:Y:S01]  /*3d50*/  NOP ;  /* 0x0000000000007918 */ /* 0x000fe20000000000 */
[----:B------:R-:W-:Y:S05]  /*3d60*/  EXIT ;  /* 0x000000000000794d */ /* 0x000fea0003800000 */
.L_x_55:
[----:B------:R-:W-:-:S09]  /*3d70*/  UISETP.NE.OR UP2, UPT, UR8, 0x3, !UP2 ;  /* 0x000000030800788c */ /* 0x000fd2000d745670 */
[----:B------:R-:W-:Y:S05]  /*3d80*/  BRA.U UP2, `(.L_x_74) ;  /* 0x0000000d02107547 */ /* 0x000fea000b800000 */
[----:B------:R-:W1:Y:S01]  /*3d90*/  LDC R0, c[0x0][0xb30] ;  /* 0x0002cc00ff007b82 */ /* 0x000e620000000800 */
[----:B------:R-:W2:Y:S01]  /*3da0*/  LDCU.64 UR8, c[0x0][0x888] ;  /* 0x00011100ff0877ac */ /* 0x000ea20008000a00 */
[----:B------:R-:W-:Y:S02]  /*3db0*/  HFMA2 R25, -RZ, RZ, 0, 0 ;  /* 0x00000000ff197431 */ /* 0x000fe400000001ff */
[----:B------:R-:W-:Y:S01]  /*3dc0*/  IMAD.MOV.U32 R27, RZ, RZ, 0x1 ;  /* 0x00000001ff1b7424 */ /* 0x000fe200078e00ff */
[----:B------:R-:W-:Y:S01]  /*3dd0*/  MOV R23, 0x2000 ;  /* 0x0000200000177802 */ /* 0x000fe20000000f00 */
[----:B------:R-:W4:Y:S01]  /*3de0*/  LDCU.64 UR4, c[0x0][0x890] ;  /* 0x00011200ff0477ac */ /* 0x000f220008000a00 */
[----:B------:R-:W-:Y:S01]  /*3df0*/  IMAD.MOV.U32 R26, RZ, RZ, RZ ;  /* 0x000000ffff1a7224 */ /* 0x000fe200078e00ff */
[----:B------:R-:W3:Y:S01]  /*3e00*/  LDC R22, c[0x0][0x370] ;  /* 0x0000dc00ff167b82 */ /* 0x000ee20000000800 */
[----:B------:R-:W-:Y:S01]  /*3e10*/  UMOV UR7, 0x400 ;  /* 0x0000040000077882 */ /* 0x000fe20000000000 */
[----:B------:R-:W-:-:S02]  /*3e20*/  UPLOP3.LUT UP1, UPT, UPT, UPT, UPT, 0x40, 0x4 ;  /* 0x000000000004789c */ /* 0x000fc40003f2e870 */
[----:B------:R-:W-:Y:S01]  /*3e30*/  ULEA UR7, UR37, UR7, 0x18 ;  /* 0x0000000725077291 */ /* 0x000fe2000f8ec0ff */
[----:B------:R-:W-:-:S03]  /*3e40*/  UMOV UR15, URZ ;  /* 0x000000ff000f7c82 */ /* 0x000fc60008000000 */
[----:B------:R-:W3:Y:S01]  /*3e50*/  LDC R3, c[0x0][0xb0c] ;  /* 0x0002c300ff037b82 */ /* 0x000ee20000000800 */
[----:B--2---:R-:W-:Y:S02]  /*3e60*/  UISETP.NE.U32.AND UP2, UPT, UR8, URZ, UPT ;  /* 0x000000ff0800728c */ /* 0x004fe4000bf45070 */
[----:B----4-:R-:W-:-:S05]  /*3e70*/  UISETP.NE.U32.AND UP3, UPT, UR4, URZ, UPT ;  /* 0x000000ff0400728c */ /* 0x010fca000bf65070 */
[----:B------:R-:W2:Y:S01]  /*3e80*/  LDC R20, c[0x0][0xb20] ;  /* 0x0002c800ff147b82 */ /* 0x000ea20000000800 */
[----:B-1----:R-:W-:Y:S01]  /*3e90*/  ISETP.NE.AND P1, PT, R0, 0x1, PT ;  /* 0x000000010000780c */ /* 0x002fe20003f25270 */
[----:B------:R-:W-:Y:S02]  /*3ea0*/  UISETP.NE.AND.EX UP2, UPT, UR9, URZ, UPT, UP2 ;  /* 0x000000ff0900728c */ /* 0x000fe4000bf45320 */
[----:B------:R-:W-:-:S04]  /*3eb0*/  UISETP.NE.AND.EX UP3, UPT, UR5, URZ, UPT, UP3 ;  /* 0x000000ff0500728c */ /* 0x000fc8000bf65330 */
[----:B------:R-:W1:Y:S08]  /*3ec0*/  LDC.64 R28, c[0x0][0x348] ;  /* 0x0000d200ff1c7b82 */ /* 0x000e700000000a00 */
[----:B------:R-:W4:Y:S08]  /*3ed0*/  LDC.64 R14, c[0x0][0xb10] ;  /* 0x0002c400ff0e7b82 */ /* 0x000f300000000a00 */
[----:B------:R-:W1:Y:S08]  /*3ee0*/  LDC.64 R6, c[0x0][0xb18] ;  /* 0x0002c600ff067b82 */ /* 0x000e700000000a00 */
[----:B------:R-:W1:Y:S08]  /*3ef0*/  LDC.64 R4, c[0x0][0xb28] ;  /* 0x0002ca00ff047b82 */ /* 0x000e700000000a00 */
[----:B--23--:R-:W1:Y:S02]  /*3f00*/  LDC R21, c[0x0][0x374] ;  /* 0x0000dd00ff157b82 */ /* 0x00ce640000000800 */
.L_x_82:
[C---:B------:R-:W-:Y:S02]  /*3f10*/  LEA R0, R26.reuse, UR7, 0x3 ;  /* 0x000000071a007c11 */ /* 0x040fe4000f8e18ff */
[----:B------:R-:W-:Y:S02]  /*3f20*/  SHF.L.U32 R2, R25, 0x1f, RZ ;  /* 0x0000001f19027819 */ /* 0x000fe400000006ff */
[----:B------:R-:W-:Y:S02]  /*3f30*/  LEA R16, R26, UR7, 0x4 ;  /* 0x000000071a107c11 */ /* 0x000fe4000f8e20ff */
[----:B--2---:R-:W2:Y:S02]  /*3f40*/  SYNCS.PHASECHK.TRANS64.TRYWAIT P0, [R0+URZ+0xd0], R2 ;  /* 0x0000d002000075a7 */ /* 0x004ea400080011ff */
[----:B--2---:R-:W-:Y:S05]  /*3f50*/  @!P0 BRA `(.L_x_75) ;  /* 0x0000003000508947 */ /* 0x004fea0003800000 */
.L_x_148:
[----:B------:R-:W-:Y:S01]  /*3f60*/  ISETP.GE.AND P0, PT, R40, 0x1, PT ;  /* 0x000000012800780c */ /* 0x000fe20003f06270 */
[----:B------:R-:W3:Y:S01]  /*3f70*/  LDS.128 R16, [R16+0x160] ;  /* 0x0001600010107984 */ /* 0x000ee20000000c00 */
[----:B------:R-:W-:Y:S01]  /*3f80*/  ISETP.NE.U32.AND P4, PT, RZ, UR4, PT ;  /* 0x00000004ff007c0c */ /* 0x000fe2000bf85070 */
[----:B--2---:R-:W-:Y:S03]  /*3f90*/  VIADD R0, R0, 0xe0 ;  /* 0x000000e000007836 */ /* 0x004fe60000000000 */
[----:B------:R-:W-:Y:S01]  /*3fa0*/  ISETP.NE.AND.EX P4, PT, RZ, UR5, PT, P4 ;  /* 0x00000005ff007c0c */ /* 0x000fe2000bf85340 */
[----:B------:R-:W-:Y:S01]  /*3fb0*/  @!PT LDS RZ, [RZ] ;  /* 0x00000000fffff984 */ /* 0x000fe20000000800 */
[----:B------:R-:W-:Y:S01]  /*3fc0*/  @!PT LDS RZ, [RZ] ;  /* 0x00000000fffff984 */ /* 0x000fe20000000800 */
[----:B------:R-:W-:Y:S01]  /*3fd0*/  @!PT LDS RZ, [RZ] ;  /* 0x00000000fffff984 */ /* 0x000fe20000000800 */
[----:B------:R-:W-:Y:S01]  /*3fe0*/  @!PT LDS RZ, [RZ] ;  /* 0x00000000fffff984 */ /* 0x000fe20000000800 */
[----:B------:R2:W-:Y:S06]  /*3ff0*/  MEMBAR.ALL.CTA ;  /* 0x0000000000007992 */ /* 0x0005ec0000008000 */
[----:B--2---:R-:W2:Y:S01]  /*4000*/  FENCE.VIEW.ASYNC.S ;  /* 0x00000000000073c6 */ /* 0x004ea20000000000 */
[----:B------:R-:W-:Y:S04]  /*4010*/  PRMT R0, RZ, 0x654, R0 ;  /* 0x00000654ff007816 */ /* 0x000fe80000000000 */
[----:B--2---:R2:W-:Y:S01]  /*4020*/  SYNCS.ARRIVE.TRANS64.RED.A1T0 RZ, [R0+URZ], RZ ;  /* 0x000000ff00ff79a7 */ /* 0x0045e200081004ff */
[----:B---3--:R-:W-:Y:S11]  /*4030*/  LOP3.LUT P3, RZ, R18, 0x1, RZ, 0xc0, !PT ;  /* 0x0000000112ff7812 */ /* 0x008ff6000786c0ff */
[----:B------:R-:W-:Y:S02]  /*4040*/  @!UPT UIADD3 URZ, UPT, UPT, URZ, URZ, URZ ;  /* 0x000000fffffff290 */ /* 0x000fe4000fffe0ff */
[----:B------:R-:W-:Y:S02]  /*4050*/  @P3 MOV R11, R16 ;  /* 0x00000010000b3202 */ /* 0x000fe40000000f00 */
[----:B------:R-:W-:Y:S01]  /*4060*/  @P3 LOP3.LUT R10, R17, 0xffff, RZ, 0xc0, !PT ;  /* 0x0000ffff110a3812 */ /* 0x000fe200078ec0ff */
[----:B--2---:R-:W-:Y:S06]  /*4070*/  @!P0 BRA `(.L_x_76) ;  /* 0x0000000000a48947 */ /* 0x004fec0003800000 */
[-C--:B-1----:R-:W-:Y:S01]  /*4080*/  IMAD.HI.U32 R0, R21, R7.reuse, RZ ;  /* 0x0000000715007227 */ /* 0x082fe200078e00ff */
[----:B------:R-:W-:Y:S02]  /*4090*/  ISETP.NE.AND P0, PT, R6, 0x1, PT ;  /* 0x000000010600780c */ /* 0x000fe40003f05270 */
[----:B------:R-:W-:Y:S01]  /*40a0*/  ISETP.NE.AND P2, PT, R40, 0x1, PT ;  /* 0x000000012800780c */ /* 0x000fe20003f45270 */
[----:B----4-:R-:W-:Y:S01]  /*40b0*/  IMAD.HI.U32 R9, R22, R14, RZ ;  /* 0x0000000e16097227 */ /* 0x010fe200078e00ff */
[----:B------:R-:W-:Y:S02]  /*40c0*/  SHF.R.U32.HI R0, RZ, R20, R0 ;  /* 0x00000014ff007219 */ /* 0x000fe40000011600 */
[----:B------:R-:W-:Y:S01]  /*40d0*/  ISETP.NE.AND P5, PT, R3, 0x1, PT ;  /* 0x000000010300780c */ /* 0x000fe20003fa5270 */
[----:B------:R-:W-:Y:S01]  /*40e0*/  IMAD.HI.U32 R13, R10, R7, RZ ;  /* 0x000000070a0d7227 */ /* 0x000fe200078e00ff */
[----:B------:R-:W-:Y:S02]  /*40f0*/  SHF.R.U32.HI R9, RZ, R15, R9 ;  /* 0x0000000fff097219 */ /* 0x000fe40000011609 */
[----:B------:R-:W-:Y:S01]  /*4100*/  SEL R0, R21, R0, !P0 ;  /* 0x0000000015007207 */ /* 0x000fe20004000000 */
[----:B------:R-:W-:Y:S01]  /*4110*/  IMAD.HI.U32 R12, R11, R14, RZ ;  /* 0x0000000e0b0c7227 */ /* 0x000fe200078e00ff */
[----:B------:R-:W-:Y:S03]  /*4120*/  SEL R9, R22, R9, !P5 ;  /* 0x0000000916097207 */ /* 0x000fe60006800000 */
[-C--:B------:R-:W-:Y:S01]  /*4130*/  IMAD.HI.U32 R8, R0, R4.reuse, RZ ;  /* 0x0000000400087227 */ /* 0x080fe200078e00ff */
[----:B------:R-:W-:Y:S03]  /*4140*/  SHF.R.U32.HI R12, RZ, R15, R12 ;  /* 0x0000000fff0c7219 */ /* 0x000fe6000001160c */
[----:B------:R-:W-:Y:S01]  /*4150*/  IMAD.HI.U32 R2, R9, R4, RZ ;  /* 0x0000000409027227 */ /* 0x000fe200078e00ff */
[-C--:B------:R-:W-:Y:S02]  /*4160*/  @P2 SHF.R.U32.HI R0, RZ, R5.reuse, R8 ;  /* 0x00000005ff002219 */ /* 0x080fe40000011608 */
[----:B------:R-:W-:Y:S02]  /*4170*/  SHF.R.U32.HI R8, RZ, R20, R13 ;  /* 0x00000014ff087219 */ /* 0x000fe4000001160d */
[----:B------:R-:W-:Y:S01]  /*4180*/  @P2 SHF.R.U32.HI R9, RZ, R5, R2 ;  /* 0x00000005ff092219 */ /* 0x000fe20000011602 */
[----:B------:R-:W-:Y:S01]  /*4190*/  IMAD R0, R40, R0, RZ ;  /* 0x0000000028007224 */ /* 0x000fe200078e02ff */
[----:B------:R-:W-:Y:S02]  /*41a0*/  SEL R8, R10, R8, !P0 ;  /* 0x000000080a087207 */ /* 0x000fe40004000000 */
[----:B------:R-:W-:Y:S01]  /*41b0*/  SEL R2, R11, R12, !P5 ;  /* 0x0000000c0b027207 */ /* 0x000fe20006800000 */
[----:B------:R-:W-:Y:S01]  /*41c0*/  IMAD R12, R40, R9, RZ ;  /* 0x00000009280c7224 */ /* 0x000fe200078e02ff */
[C---:B------:R-:W-:Y:S01]  /*41d0*/  ISETP.GE.AND P0, PT, R8.reuse, R0, PT ;  /* 0x000000000800720c */ /* 0x040fe20003f06270 */
[----:B------:R-:W-:Y:S03]  /*41e0*/  IMAD.HI.U32 R0, R8, R4, RZ ;  /* 0x0000000408007227 */ /* 0x000fe600078e00ff */
[----:B------:R-:W-:Y:S02]  /*41f0*/  ISETP.GE.OR P0, PT, R2, R12, P0 ;  /* 0x0000000c0200720c */ /* 0x000fe40000706670 */
[-C--:B------:R-:W-:Y:S04]  /*4200*/  SHF.R.U32.HI R0, RZ, R5.reuse, R0 ;  /* 0x00000005ff007219 */ /* 0x080fe80000011600 */
[----:B------:R-:W-:Y:S05]  /*4210*/  SEL R13, R8, R0, !P2 ;  /* 0x00000000080d7207 */ /* 0x000fea0005000000 */
[----:B------:R-:W-:Y:S02]  /*4220*/  IMAD.MOV R12, RZ, RZ, -R13 ;  /* 0x000000ffff0c7224 */ /* 0x000fe400078e0a0d */
[----:B------:R-:W-:Y:S04]  /*4230*/  @!P0 IMAD.HI.U32 R0, R2, R4, RZ ;  /* 0x0000000402008227 */ /* 0x000fe800078e00ff */
[----:B------:R-:W-:Y:S01]  /*4240*/  IMAD R12, R40, R12, R8 ;  /* 0x0000000c280c7224 */ /* 0x000fe200078e0208 */
[----:B------:R-:W-:Y:S04]  /*4250*/  @!P0 SHF.R.U32.HI R0, RZ, R5, R0 ;  /* 0x00000005ff008219 */ /* 0x000fe80000011600 */
[----:B------:R-:W-:Y:S04]  /*4260*/  @!P0 SEL R0, R2, R0, !P2 ;  /* 0x0000000002008207 */ /* 0x000fe80005000000 */
[----:B------:R-:W-:Y:S01]  /*4270*/  @!P0 IADD3 R13, PT, PT, R13, -R0, RZ ;  /* 0x800000000d0d8210 */ /* 0x000fe20007ffe0ff */
[----:B------:R-:W-:Y:S01]  /*4280*/  @!P0 IMAD R0, R9, R12, R0 ;  /* 0x0000000c09008224 */ /* 0x000fe200078e0200 */
[----:B------:R-:W-:Y:S01]  /*4290*/  IADD3 R9, PT, PT, -R8, RZ, RZ ;  /* 0x000000ff08097210 */ /* 0x000fe20007ffe1ff */
[--C-:B------:R-:W-:Y:S02]  /*42a0*/  IMAD.MOV R12, RZ, RZ, -R2.reuse ;  /* 0x000000ffff0c7224 */ /* 0x100fe400078e0a02 */
[----:B------:R-:W-:Y:S02]  /*42b0*/  @!P0 IMAD R8, R13, R40, R2 ;  /* 0x000000280d088224 */ /* 0x000fe400078e0202 */
[----:B------:R-:W-:Y:S02]  /*42c0*/  @!P0 IMAD.MOV.U32 R2, RZ, RZ, R0 ;  /* 0x000000ffff028224 */ /* 0x000fe400078e0000 */
[----:B------:R-:W-:Y:S02]  /*42d0*/  IMAD R11, R3, R12, R11 ;  /* 0x0000000c030b7224 */ /* 0x000fe400078e020b */
[----:B------:R-:W-:Y:S02]  /*42e0*/  IMAD R10, R6, R9, R10 ;  /* 0x00000009060a7224 */ /* 0x000fe400078e020a */
[----:B------:R-:W-:Y:S02]  /*42f0*/  IMAD R11, R2, R3, R11 ;  /* 0x00000003020b7224 */ /* 0x000fe400078e020b */
[----:B------:R-:W-:Y:S02]  /*4300*/  IMAD R10, R8, R6, R10 ;  /* 0x00000006080a7224 */ /* 0x000fe400078e020a */
.L_x_76:
[----:B------:R-:W-:Y:S05]  /*4310*/  BRA.U UP1, `(.L_x_77) ;  /* 0x0000000101107547 */ /* 0x000fea000b800000 */
[----:B------:R-:W-:Y:S04]  /*4320*/  MOV R2, UR6 ;  /* 0x0000000600027c02 */ /* 0x000fe80008000f00 */
[----:B------:R-:W-:Y:S04]  /*4330*/  SHF.L.U32 R2, R2, 0x1f, RZ ;  /* 0x0000001f02027819 */ /* 0x000fe800000006ff */
[----:B------:R-:W2:Y:S02]  /*4340*/  SYNCS.PHASECHK.TRANS64.TRYWAIT P0, [UR7+0xc8], R2 ;  /* 0x0000c802ff0075a7 */ /* 0x000ea40008001107 */
[----:B--2---:R-:W-:Y:S05]  /*4350*/  @!P0 BRA `(.L_x_78) ;  /* 0x0000002c00648947 */ /* 0x004fea0003800000 */
.L_x_77:
[----:B------:R-:W-:Y:S05]  /*4360*/  BRA.U !UP3, `(.L_x_79) ;  /* 0x000000010b347547 */ /* 0x000fea000b800000 */
[----:B------:R-:W-:Y:S01]  /*4370*/  UPLOP3.LUT UP0, UPT, UPT, UPT, UP2, 0x80, 0x8 ;  /* 0x000000000008789c */ /* 0x000fe20003f0f020 */
[----:B--2---:R-:W-:Y:S02]  /*4380*/  HFMA2 R0, -RZ, RZ, 0, 5.9604644775390625e-08 ;  /* 0x00000001ff007431 */ /* 0x004fe400000001ff */
[----:B------:R-:W-:Y:S03]  /*4390*/  IMAD.MOV.U32 R94, RZ, RZ, 0x1 ;  /* 0x00000001ff5e7424 */ /* 0x000fe600078e00ff */
[----:B------:R-:W-:Y:S05]  /*43a0*/  PLOP3.LUT P0, PT, PT, PT, UP0, 0x80, 0x8 ;  /* 0x000000000008781c */ /* 0x000fea0003f0f008 */
[----:B------:R-:W2:Y:S01]  /*43b0*/  @UP0 LDCU.64 UR10, c[0x0][0x888] ;  /* 0x00011100ff0a07ac */ /* 0x000ea20008000a00 */
[----:B------:R-:W-:Y:S07]  /*43c0*/  @UP0 UIMAD UR8, UR36, UR4, URZ ;  /* 0x00000004240802a4 */ /* 0x000fee000f8e02ff */
[----:B------:R-:W-:Y:S01]  /*43d0*/  @!P0 PRMT R94, R0, 0x7610, R94 ;  /* 0x00007610005e8816 */ /* 0x000fe2000000005e */
[----:B--2---:R-:W-:Y:S03]  /*43e0*/  @UP0 UIMAD.WIDE UR10, UR8, 0x4, UR10 ;  /* 0x00000004080a08a5 */ /* 0x004fe6000f8e020a */
[----:B------:R-:W2:Y:S03]  /*43f0*/  @!UP0 LDCU UR8, c[0x0][0x880] ;  /* 0x00011000ff0887ac */ /* 0x000ea60008000800 */
[----:B-----5:R-:W-:Y:S01]  /*4400*/  IMAD.U32 R48, RZ, RZ, UR10 ;  /* 0x0000000aff307e24 */ /* 0x020fe2000f8e00ff */
[----:B------:R-:W-:Y:S05]  /*4410*/  MOV R49, UR11 ;  /* 0x0000000b00317c02 */ /* 0x000fea0008000f00 */
[----:B------:R3:W5:Y:S02]  /*4420*/  @P0 LDG.E R48, desc[UR40][R48.64] ;  /* 0x0000002830300981 */ /* 0x000764000c1e1900 */
[----:B--23--:R-:W-:Y:S07]  /*4430*/  @!P0 IMAD.U32 R48, RZ, RZ, UR8 ;  /* 0x00000008ff308e24 */ /* 0x00cfee000f8e00ff */
.L_x_79:
[----:B-----5:R-:W-:Y:S01]  /*4440*/  @!P4 FSETP.EQ.AND P5, PT, R48, RZ, PT ;  /* 0x000000ff3000c20b */ /* 0x020fe20003fa2000 */
[----:B------:R-:W-:Y:S01]  /*4450*/  @!UPT UIADD3 URZ, UPT, UPT, URZ, URZ, URZ ;  /* 0x000000fffffff290 */ /* 0x000fe2000fffe0ff */
[----:B------:R-:W-:Y:S11]  /*4460*/  @!P4 BRA `(.L_x_80) ;  /* 0x000000000014c947 */ /* 0x000ff60003800000 */
[----:B------:R-:W-:Y:S02]  /*4470*/  LOP3.LUT P0, RZ, R94, 0xff, RZ, 0xc0, !PT ;  /* 0x000000ff5eff7812 */ /* 0x000fe4000780c0ff */
[----:B------:R-:W-:Y:S04]  /*4480*/  PLOP3.LUT P5, PT, PT, PT, UP0, 0x80, 0x8 ;  /* 0x000000000008781c */ /* 0x000fe80003faf008 */
[----:B------:R-:W-:Y:S07]  /*4490*/  PLOP3.LUT P5, PT, P5, PT, PT, 0x8, 0x80 ;  /* 0x000000000080781c */ /* 0x000fee0002fae170 */
[----:B------:R-:W-:Y:S11]  /*44a0*/  @P0 FSETP.EQ.AND P5, PT, R48, RZ, PT ;  /* 0x000000ff3000020b */ /* 0x000ff60003fa2000 */
[----:B------:R-:W-:Y:S02]  /*44b0*/  @!UPT UIADD3 URZ, UPT, UPT, URZ, URZ, URZ ;  /* 0x000000fffffff290 */ /* 0x000fe4000fffe0ff */
.L_x_80:
[----:B------:R-:W3:Y:S01]  /*44c0*/  LDC.64 R8, c[0x0][0xb10] ;  /* 0x0002c400ff087b82 */ /* 0x000ee20000000a00 */
[----:B------:R-:W-:Y:S01]  /*44d0*/  ULEA UR13, UR15, UR7, 0x3 ;  /* 0x000000070f0d7291 */ /* 0x000fe2000f8e18ff */
[----:B------:R-:W-:Y:S01]  /*44e0*/  SHF.L.U32 R30, R27, 0x1f, RZ ;  /* 0x0000001f1b1e7819 */ /* 0x000fe200000006ff */
[----:B------:R-:W-:Y:S01]  /*44f0*/  VIADD R26, R26, 0x1 ;  /* 0x000000011a1a7836 */ /* 0x000fe20000000000 */
[----:B------:R-:W-:Y:S04]  /*4500*/  @P3 SHF.R.U32.HI R24, RZ, 0x10, R17 ;  /* 0x00000010ff183819 */ /* 0x000fe80000011611 */
[----:B------:R-:W5:Y:S02]  /*4510*/  LDC.64 R12, c[0x0][0xb18] ;  /* 0x0002c600ff0c7b82 */ /* 0x000f640000000a00 */
[----:B------:R-:W1:Y:S01]  /*4520*/  SYNCS.PHASECHK.TRANS64.TRYWAIT P4, [UR13+0xb0], R30 ;  /* 0x0000b01eff0075a7 */ /* 0x000e62000808110d */
[C---:B---3--:R-:W-:Y:S05]  /*4530*/  @!P1 IMAD.HI.U32 R8, R11.reuse, R8, RZ ;  /* 0x000000080b089227 */ /* 0x048fea00078e00ff */
[----:B--2---:R-:W2:Y:S01]  /*4540*/  @!P1 LDC R0, c[0x0][0xb20] ;  /* 0x0002c800ff009b82 */ /* 0x004ea20000000800 */
[----:B------:R-:W-:Y:S01]  /*4550*/  @!P1 SHF.R.U32.HI R8, RZ, R9, R8 ;  /* 0x00000009ff089219 */ /* 0x000fe20000011608 */
[----:B-----5:R-:W-:Y:S01]  /*4560*/  @!P1 IMAD.HI.U32 R13, R10, R13, RZ ;  /* 0x0000000d0a0d9227 */ /* 0x020fe200078e00ff */
[----:B------:R-:W-:Y:S05]  /*4570*/  @!P1 ISETP.NE.AND P0, PT, R12, 0x1, PT ;  /* 0x000000010c00980c */ /* 0x000fea0003f05270 */
[----:B------:R-:W3:Y:S01]  /*4580*/  @!P1 LDC R2, c[0x0][0xb0c] ;  /* 0x0002c300ff029b82 */ /* 0x000ee20000000800 */
[----:B--2---:R-:W-:Y:S02]  /*4590*/  @!P1 SHF.R.U32.HI R0, RZ, R0, R13 ;  /* 0x00000000ff009219 */ /* 0x004fe4000001160d */
[----:B---3--:R-:W-:Y:S02]  /*45a0*/  @!P1 ISETP.NE.AND P2, PT, R2, 0x1, PT ;  /* 0x000000010200980c */ /* 0x008fe40003f45270 */
[----:B------:R-:W-:Y:S02]  /*45b0*/  @!P1 SEL R9, R10, R0, !P0 ;  /* 0x000000000a099207 */ /* 0x000fe40004000000 */
[----:B------:R-:W-:Y:S02]  /*45c0*/  ELECT P0, URZ, PT ;  /* 0x0000000000ff782f */ /* 0x000fe40003800000 */
[----:B------:R-:W-:Y:S05]  /*45d0*/  @!P1 SEL R8, R11, R8, !P2 ;  /* 0x000000080b089207 */ /* 0x000fea0005000000 */
[----:B------:R-:W-:Y:S02]  /*45e0*/  @!P1 IMAD.IADD R0, R9, 0x1, -R8 ;  /* 0x0000000109009824 */ /* 0x000fe400078e0a08 */
[----:B------:R-:W-:Y:S02]  /*45f0*/  @!P1 IMAD.IADD R8, R8, 0x1, -R9 ;  /* 0x0000000108089824 */ /* 0x000fe400078e0a09 */
[----:B------:R-:W-:Y:S02]  /*4600*/  @!P1 IMAD R11, R0, R2, R11 ;  /* 0x00000002000b9224 */ /* 0x000fe400078e020b */
[----:B------:R-:W-:Y:S01]  /*4610*/  @!P1 IMAD R10, R8, R12, R10 ;  /* 0x0000000c080a9224 */ /* 0x000fe200078e020a */
[----:B-1----:R-:W-:Y:S06]  /*4620*/  @!P4 BRA `(.L_x_81) ;  /* 0x0000002800c8c947 */ /* 0x002fec0003800000 */
.L_x_151:
[----:B------:R-:W-:Y:S01]  /*4630*/  PLOP3.LUT P5, PT, P5, P0, PT, 0xf2, 0x2f ;  /* 0x00000000002f781c */ /* 0x000fe20002fa1e72 */
[----:B------:R-:W-:Y:S01]  /*4640*/  UMOV UR16, 0x0 ;  /* 0x0000000000107882 */ /* 0x000fe20000000000 */
[----:B------:R-:W-:Y:S01]  /*4650*/  UMOV UR17, 0x10000000 ;  /* 0x1000000000117882 */ /* 0x000fe20000000000 */
[----:B------:R-:W-:Y:S01]  /*4660*/  UMOV UR12, UR36 ;  /* 0x00000024000c7c82 */ /* 0x000fe20008000000 */
[----:B------:R-:W-:Y:S09]  /*4670*/  @P3 R2UR UR36, R24 ;  /* 0x00000000182432ca */ /* 0x000ff200000e0000 */
[----:B------:R-:W-:Y:S01]  /*4680*/  @!P5 IADD3 R2, P0, PT, R28, 0x580, RZ ;  /* 0x000005801c02d810 */ /* 0x000fe20007f1e0ff */
[----:B------:R-:W-:Y:S01]  /*4690*/  @!P5 IMAD.SHL.U32 R92, R92, 0x20, RZ ;  /* 0x000000205c5cd824 */ /* 0x000fe200078e00ff */
[----:B------:R-:W-:Y:S01]  /*46a0*/  VOTEU.ALL UP1, P5 ;  /* 0x0000000000ff7886 */ /* 0x000fe20002820000 */
[----:B------:R-:W-:Y:S01]  /*46b0*/  @!P5 IMAD.SHL.U32 R93, R93, 0x80, RZ ;  /* 0x000000805d5dd824 */ /* 0x000fe200078e00ff */
[----:B------:R-:W-:Y:S01]  /*46c0*/  @!P5 R2UR UR9, R2 ;  /* 0x000000000209d2ca */ /* 0x000fe200000e0000 */
[----:B-1----:R-:W-:Y:S01]  /*46d0*/  @!P5 IMAD.X R0, RZ, RZ, R29, P0 ;  /* 0x000000ffff00d224 */ /* 0x002fe200000e061d */
[----:B------:R-:W-:Y:S01]  /*46e0*/  @!P5 R2UR UR10, R92 ;  /* 0x000000005c0ad2ca */ /* 0x000fe200000e0000 */
[----:B------:R-:W-:Y:S01]  /*46f0*/  @!UP1 ULEA UR14, UR15, UR7, 0xd ;  /* 0x000000070f0e9291 */ /* 0x000fe2000f8e68ff */
[----:B------:R-:W-:Y:S01]  /*4700*/  @!P5 R2UR UR11, R93 ;  /* 0x000000005d0bd2ca */ /* 0x000fe200000e0000 */
[----:B------:R-:W-:Y:S01]  /*4710*/  UIADD3 UR15, UPT, UPT, UR15, 0x1, URZ ;  /* 0x000000010f0f7890 */ /* 0x000fe2000fffe0ff */
[----:B------:R-:W-:Y:S01]  /*4720*/  @!P5 R2UR UR8, R0 ;  /* 0x000000000008d2ca */ /* 0x000fe200000e0000 */
[----:B------:R-:W-:Y:S01]  /*4730*/  IMAD.IADD R92, R10, 0x1, R90 ;  /* 0x000000010a5c7824 */ /* 0x000fe200078e025a */
[C---:B------:R-:W-:Y:S01]  /*4740*/  ISETP.NE.AND P0, PT, R26.reuse, 0x2, PT ;  /* 0x000000021a00780c */ /* 0x040fe20003f05270 */
[----:B------:R-:W-:Y:S03]  /*4750*/  IMAD.IADD R93, R11, 0x1, R91 ;  /* 0x000000010b5d7824 */ /* 0x000fe600078e025b */
[----:B------:R-:W-:Y:S01]  /*4760*/  SEL R0, RZ, 0x1, P0 ;  /* 0x00000001ff007807 */ /* 0x000fe20000000000 */
[----:B------:R-:W-:Y:S01]  /*4770*/  IMAD.U32 R8, RZ, RZ, UR9 ;  /* 0x00000009ff087e24 */ /* 0x000fe2000f8e00ff */
[----:B------:R-:W-:Y:S01]  /*4780*/  UIADD3 UR9, UPT, UPT, UR13, 0xa0, URZ ;  /* 0x000000a00d097890 */ /* 0x000fe2000fffe0ff */
[----:B------:R-:W-:Y:S02]  /*4790*/  SEL R26, R26, RZ, P0 ;  /* 0x000000ff1a1a7207 */ /* 0x000fe40000000000 */
[----:B------:R-:W-:Y:S02]  /*47a0*/  LOP3.LUT R25, R25, R0, RZ, 0x3c, !PT ;  /* 0x0000000019197212 */ /* 0x000fe400078e3cff */
[----:B------:R-:W-:Y:S01]  /*47b0*/  IMAD.U32 R9, RZ, RZ, UR8 ;  /* 0x00000008ff097e24 */ /* 0x000fe2000f8e00ff */
[----:B------:R-:W-:Y:S01]  /*47c0*/  @!P5 R2UR UR18, R8 ;  /* 0x000000000812d2ca */ /* 0x000fe200000e0000 */
[----:B------:R-:W-:Y:S01]  /*47d0*/  @!UP1 UIADD3 UR8, UPT, UPT, UR14, 0x200, URZ ;  /* 0x000002000e089890 */ /* 0x000fe2000fffe0ff */
[----:B------:R-:W-:Y:S02]  /*47e0*/  VOTEU.ALL UP1, P5 ;  /* 0x0000000000ff7886 */ /* 0x000fe40002820000 */
[----:B------:R-:W-:Y:S01]  /*47f0*/  @!P5 R2UR UR19, R9 ;  /* 0x000000000913d2ca */ /* 0x000fe200000e0000 */
[----:B------:R-:W-:Y:S11]  /*4800*/  UPRMT UR14, UR37, 0x654, UR9 ;  /* 0x00000654250e7896 */ /* 0x000ff60008000009 */
[----:B------:R-:W-:Y:S01]  /*4810*/  @!UPT UIADD3 URZ, UPT, UPT, URZ, URZ, URZ ;  /* 0x000000fffffff290 */ /* 0x000fe2000fffe0ff */
[----:B------:R2:W-:Y:S01]  /*4820*/  @!UP1 UTMALDG.3D [UR8], [UR18], desc[UR16] ;  /* 0x00001008120095b4 */ /* 0x0005e20008011000 */
[----:B------:R2:W-:Y:S01]  /*4830*/  @!P5 SYNCS.ARRIVE.TRANS64.RED.A0TR RZ, [UR13+0xa0], R23 ;  /* 0x0000a017ffffd9a7 */ /* 0x0005e2000830040d */
[----:B------:R-:W-:Y:S04]  /*4840*/  UISETP.NE.AND UP1, UPT, UR15, 0x2, UPT ;  /* 0x000000020f00788c */ /* 0x000fe8000bf25270 */
[----:B------:R-:W-:Y:S02]  /*4850*/  USEL UR13, URZ, 0x1, UP1 ;  /* 0x00000001ff0d7887 */ /* 0x000fe40008800000 */
[----:B------:R-:W-:Y:S02]  /*4860*/  USEL UR15, UR15, URZ, UP1 ;  /* 0x000000ff0f0f7287 */ /* 0x000fe40008800000 */
[----:B------:R-:W-:Y:S02]  /*4870*/  UPLOP3.LUT UP1, UPT, UPT, UPT, UPT, 0x80, 0x8 ;  /* 0x000000000008789c */ /* 0x000fe40003f2f070 */
[----:B------:R-:W-:Y:S01]  /*4880*/  LOP3.LUT R27, R27, UR13, RZ, 0x3c, !PT ;  /* 0x0000000d1b1b7c12 */ /* 0x000fe2000f8e3cff */
[----:B------:R-:W-:Y:S01]  /*4890*/  SYNCS.ARRIVE.TRANS64.RED.A1T0 RZ, [UR14], RZ ;  /* 0x000000ffffff79a7 */ /* 0x000fe2000810040e */
[----:B------:R-:W-:Y:S07]  /*48a0*/  @P3 BRA `(.L_x_82) ;  /* 0xfffffff400983947 */ /* 0x000fee000383ffff */
[----:B------:R-:W-:Y:S01]  /*48b0*/  UIADD3 UR7, UPT, UPT, UR7, 0xb0, URZ ;  /* 0x000000b007077890 */ /* 0x000fe2000fffe0ff */
[----:B------:R-:W-:-:S03]  /*48c0*/  SHF.L.U32 R2, R27, 0x1f, RZ ;  /* 0x0000001f1b027819 */ /* 0x000fc600000006ff */
[----:B------:R-:W-:-:S09]  /*48d0*/  ULEA UR4, UR15, UR7, 0x3 ;  /* 0x000000070f047291 */ /* 0x000fd2000f8e18ff */
[----:B------:R-:W1:Y:S02]  /*48e0*/  SYNCS.PHASECHK.TRANS64.TRYWAIT P0, [UR4], R2 ;  /* 0x00000002ff0075a7 */ /* 0x000e640008001104 */
[----:B-1----:R-:W-:Y:S05]  /*48f0*/  @!P0 BRA `(.L_x_83) ;  /* 0x00000028002c8947 */ /* 0x002fea0003800000 */
.L_x_153:
[----:B------:R-:W-:-:S04]  /*4900*/  UIADD3 UR5, UPT, UPT, UR15, 0x1, URZ ;  /* 0x000000010f057890 */ /* 0x000fc8000fffe0ff */
[----:B------:R-:W-:-:S04]  /*4910*/  UISETP.NE.AND UP0, UPT, UR5, 0x2, UPT ;  /* 0x000000020500788c */ /* 0x000fc8000bf05270 */
[----:B------:R-:W-:Y:S02]  /*4920*/  USEL UR4, URZ, 0x1, UP0 ;  /* 0x00000001ff047887 */ /* 0x000fe40008000000 */
[----:B------:R-:W-:-:S04]  /*4930*/  USEL UR5, UR5, URZ, UP0 ;  /* 0x000000ff05057287 */ /* 0x000fc80008000000 */
[----:B------:R-:W-:Y:S01]  /*4940*/  ULEA UR5, UR5, UR7, 0x3 ;  /* 0x0000000705057291 */ /* 0x000fe2000f8e18ff */
[----:B-1----:R-:W-:-:S04]  /*4950*/  LOP3.LUT R2, R27, UR4, RZ, 0x3c, !PT ;  /* 0x000000041b027c12 */ /* 0x002fc8000f8e3cff */
[----:B------:R-:W-:Y:S01]  /*4960*/  SHF.L.U32 R2, R2, 0x1f, RZ ;  /* 0x0000001f02027819 */ /* 0x000fe200000006ff */
[----:B------:R-:W-:-:S07]  /*4970*/  IMAD.U32 R0, RZ, RZ, UR5 ;  /* 0x00000005ff007e24 */ /* 0x000fce000f8e00ff */
.L_x_84:
[----:B-1----:R1:W3:Y:S02]  /*4980*/  SYNCS.PHASECHK.TRANS64.TRYWAIT P0, [R0+URZ], R2 ;  /* 0x00000002000075a7 */ /* 0x0022e400080011ff */
[----:B---3--:R-:W-:Y:S05]  /*4990*/  @!P0 NANOSLEEP.SYNCS 0x989680 ;  /* 0x009896800000895d */ /* 0x008fea0003900000 */
[----:B------:R-:W3:Y:S02]  /*49a0*/  @!P0 SYNCS.PHASECHK.TRANS64 P0, [R0+URZ], R2 ;  /* 0x00000002000085a7 */ /* 0x000ee400080010ff */
[----:B--23--:R-:W-:Y:S05]  /*49b0*/  @P0 EXIT ;  /* 0x000000000000094d */ /* 0x00cfea0003800000 */
[----:B------:R-:W-:Y:S05]  /*49c0*/  BRA `(.L_x_84) ;  /* 0xfffffffc00ec7947 */ /* 0x000fea000383ffff */
.L_x_74:
[----:B------:R-:W-:-:S06]  /*49d0*/  UISETP.GE.AND UP1, UPT, UR8, 0x4, UPT ;  /* 0x000000040800788c */ /* 0x000fcc000bf26270 */
[----:B------:R-:W-:-:S13]  /*49e0*/  PLOP3.LUT P0, PT, PT, PT, UP1, 0x80, 0x8 ;  /* 0x000000000008781c */ /* 0x000fda0003f0f018 */
[----:B------:R-:W-:Y:S05]  /*49f0*/  @!P0 EXIT ;  /* 0x000000000000894d */ /* 0x000fea0003800000 */
[----:B------:R-:W-:Y:S01]  /*4a00*/  BAR.SYNC.DEFER_BLOCKING 0x6, 0xa0 ;  /* 0x0182800000007b1d */ /* 0x000fe20000010000 */
[C---:B------:R-:W-:Y:S01]  /*4a10*/  IMAD.SHL.U32 R2, R108.reuse, 0x20, RZ ;  /* 0x000000206c027824 */ /* 0x040fe200078e00ff */
[C---:B------:R-:W-:Y:S01]  /*4a20*/  LOP3.LUT R106, R108.reuse, 0x2, RZ, 0xc0, !PT ;  /* 0x000000026c6a7812 */ /* 0x040fe200078ec0ff */
[C---:B------:R-:W-:Y:S01]  /*4a30*/  IMAD.SHL.U32 R107, R108.reuse, 0x4, RZ ;  /* 0x000000046c6b7824 */ /* 0x040fe200078e00ff */
[C---:B------:R-:W-:Y:S01]  /*4a40*/  LOP3.LUT R109, R108.reuse, 0x60, RZ, 0xc0, !PT ;  /* 0x000000606c6d7812 */ /* 0x040fe200078ec0ff */
[----:B------:R-:W-:Y:S01]  /*4a50*/  IMAD.U32 R46, R108, 0x10000, RZ ;  /* 0x000100006c2e7824 */ /* 0x000fe200078e00ff */
[----:B------:R-:W-:Y:S02]  /*4a60*/  UMOV UR42, 0x400 ;  /* 0x00000400002a7882 */ /* 0x000fe40000000000 */
[----:B------:R-:W1:Y:S01]  /*4a70*/  LDC R98, c[0x0][0x370] ;  /* 0x0000dc00ff627b82 */ /* 0x000e620000000800 */
[----:B------:R-:W-:Y:S01]  /*4a80*/  ULEA UR42, UR37, UR42, 0x18 ;  /* 0x0000002a252a7291 */ /* 0x000fe2000f8ec0ff */
[----:B------:R-:W-:Y:S01]  /*4a90*/  LOP3.LUT R3, R2, 0xc0, RZ, 0xc0, !PT ;  /* 0x000000c002037812 */ /* 0x000fe200078ec0ff */
[----:B------:R-:W-:Y:S01]  /*4aa0*/  IMAD.MOV R106, RZ, RZ, -R106 ;  /* 0x000000ffff6a7224 */ /* 0x000fe200078e0a6a */
[----:B------:R-:W-:Y:S01]  /*4ab0*/  LOP3.LUT R108, R108, 0x4, RZ, 0xc0, !PT ;  /* 0x000000046c6c7812 */ /* 0x000fe200078ec0ff */
[----:B------:R-:W-:Y:S01]  /*4ac0*/  UIADD3 UR44, UPT, UPT, UR42, 0x200, URZ ;  /* 0x000002002a2c7890 */ /* 0x000fe2000fffe0ff */
[----:B------:R-:W-:Y:S01]  /*4ad0*/  LOP3.LUT R107, R3, 0x18, R107, 0xf8, !PT ;  /* 0x00000018036b7812 */ /* 0x000fe200078ef86b */
[----:B------:R-:W-:Y:S01]  /*4ae0*/  HFMA2 R45, -RZ, RZ, 0, 0 ;  /* 0x00000000ff2d7431 */ /* 0x000fe200000001ff */
[----:B------:R-:W2:Y:S01]  /*4af0*/  LDC R42, c[0x0][0xb0c] ;  /* 0x0002c300ff2a7b82 */ /* 0x000ea20000000800 */
[----:B------:R-:W-:Y:S01]  /*4b00*/  LOP3.LUT R46, R46, 0x600000, RZ, 0xc0, !PT ;  /* 0x006000002e2e7812 */ /* 0x000fe200078ec0ff */
[----:B------:R-:W-:Y:S01]  /*4b10*/  IMAD.MOV R105, RZ, RZ, -R108 ;  /* 0x000000ffff697224 */ /* 0x000fe200078e0a6c */
[----:B------:R-:W-:Y:S01]  /*4b20*/  LOP3.LUT R107, R107, 0xf20, R2, 0xf8, !PT ;  /* 0x00000f206b6b7812 */ /* 0x000fe200078ef802 */
[----:B------:R-:W-:Y:S01]  /*4b30*/  IMAD.MOV.U32 R104, RZ, RZ, 0x1 ;  /* 0x00000001ff687424 */ /* 0x000fe200078e00ff */
[----:B------:R-:W-:Y:S01]  /*4b40*/  CS2R R102, SRZ ;  /* 0x0000000000667805 */ /* 0x000fe2000001ff00 */
[----:B------:R-:W-:Y:S01]  /*4b50*/  IMAD.MOV.U32 R116, RZ, RZ, RZ ;  /* 0x000000ffff747224 */ /* 0x000fe200078e00ff */
[----:B------:R-:W-:Y:S01]  /*4b60*/  CS2R R100, SRZ ;  /* 0x0000000000647805 */ /* 0x000fe2000001ff00 */
[----:B------:R-:W4:Y:S01]  /*4b70*/  LDC R96, c[0x0][0xb20] ;  /* 0x0002c800ff607b82 */ /* 0x000f220000000800 */
[----:B------:R-:W3:Y:S01]  /*4b80*/  LDS R0, [UR42+0x180] ;  /* 0x0001802aff007984 */ /* 0x000ee20008000800 */
[----:B------:R-:W-:Y:S01]  /*4b90*/  SHF.L.U32 R106, R106, 0x4, RZ ;  /* 0x000000046a6a7819 */ /* 0x000fe200000006ff */
[----:B------:R-:W-:Y:S01]  /*4ba0*/  IMAD.SHL.U32 R105, R105, 0x10, RZ ;  /* 0x0000001069697824 */ /* 0x000fe200078e00ff */
[----:B------:R-:W-:Y:S01]  /*4bb0*/  LEA R107, R107, UR44, 0x1 ;  /* 0x0000002c6b6b7c11 */ /* 0x000fe2000f8e08ff */
[----:B------:R-:W1:Y:S03]  /*4bc0*/  LDCU.64 UR46, c[0x0][0x348] ;  /* 0x00006900ff2e77ac */ /* 0x000e660008000a00 */
[----:B------:R-:W1:Y:S01]  /*4bd0*/  LDC R41, c[0x0][0xb30] ;  /* 0x0002cc00ff297b82 */ /* 0x000e620000000800 */
[----:B------:R-:W1:Y:S01]  /*4be0*/  LDCU.64 UR38, c[0x0][0x888] ;  /* 0x00011100ff2677ac */ /* 0x000e620008000a00 */
[----:B------:R-:W-:-:S06]  /*4bf0*/  UMOV UR43, URZ ;  /* 0x000000ff002b7c82 */ /* 0x000fcc0008000000 */
[----:B------:R-:W1:Y:S08]  /*4c00*/  LDC.64 R88, c[0x0][0xb10] ;  /* 0x0002c400ff587b82 */ /* 0x000e700000000a00 */
[----:B------:R-:W1:Y:S08]  /*4c10*/  LDC.64 R38, c[0x0][0xb18] ;  /* 0x0002c600ff267b82 */ /* 0x000e700000000a00 */
[----:B------:R-:W1:Y:S08]  /*4c20*/  LDC.64 R84, c[0x0][0x888] ;  /* 0x00022200ff547b82 */ /* 0x000e700000000a00 */
[----:B------:R-:W1:Y:S01]  /*4c30*/  LDC.64 R36, c[0x0][0xb28] ;  /* 0x0002ca00ff247b82 */ /* 0x000e620000000a00 */
[----:B---3--:R-:W-:-:S07]  /*4c40*/  IMAD.IADD R46, R0, 0x1, R46 ;  /* 0x00000001002e7824 */ /* 0x008fce00078e022e */
[----:B------:R-:W3:Y:S08]  /*4c50*/  LDC.64 R86, c[0x0][0x890] ;  /* 0x00022400ff567b82 */ /* 0x000ef00000000a00 */
[----:B------:R-:W1:Y:S08]  /*4c60*/  LDC.64 R82, c[0x0][0x8b0] ;  /* 0x00022c00ff527b82 */ /* 0x000e700000000a00 */
[----:B------:R-:W1:Y:S08]  /*4c70*/  LDC.64 R80, c[0x0][0x8a8] ;  /* 0x00022a00ff507b82 */ /* 0x000e700000000a00 */
[----:B--2-4-:R-:W1:Y:S02]  /*4c80*/  LDC R97, c[0x0][0x374] ;  /* 0x0000dd00ff617b82 */ /* 0x014e640000000800 */
.L_x_104:
[----:B------:R-:W-:Y:S02]  /*4c90*/  LEA R0, R116, UR42, 0x3 ;  /* 0x0000002a74007c11 */ /* 0x000fe4000f8e18ff */
[----:B------:R-:W-:Y:S02]  /*4ca0*/  SHF.L.U32 R2, R102, 0x1f, RZ ;  /* 0x0000001f66027819 */ /* 0x000fe400000006ff */
[----:B-1----:R-:W-:Y:S02]  /*4cb0*/  LEA R16, R116, UR42, 0x4 ;  /* 0x0000002a74107c11 */ /* 0x002fe4000f8e20ff */
[----:B--2---:R-:W2:Y:S02]  /*4cc0*/  SYNCS.PHASECHK.TRANS64.TRYWAIT P0, [R0+URZ+0xd0], R2 ;  /* 0x0000d002000075a7 */ /* 0x004ea400080011ff */
[----:B--2---:R-:W-:Y:S05]  /*4cd0*/  @!P0 BRA `(.L_x_85) ;  /* 0x00000024004c8947 */ /* 0x004fea0003800000 */
.L_x_154:
[----:B------:R-:W4:Y:S01]  /*4ce0*/  LDC.64 R10, c[0x0][0xb10] ;  /* 0x0002c400ff0a7b82 */ /* 0x000f220000000a00 */
[----:B------:R-:W3:Y:S01]  /*4cf0*/  LDS.128 R16, [R16+0x160] ;  /* 0x0001600010107984 */ /* 0x000ee20000000c00 */
[----:B-1----:R-:W-:Y:S01]  /*4d00*/  ISETP.NE.AND P1, PT, R41, 0x1, PT ;  /* 0x000000012900780c */ /* 0x002fe20003f25270 */
[----:B--2---:R-:W-:Y:S01]  /*4d10*/  VIADD R0, R0, 0xe0 ;  /* 0x000000e000007836 */ /* 0x004fe20000000000 */
[----:B------:R-:W-:Y:S04]  /*4d20*/  ISETP.GE.AND P0, PT, R40, 0x1, PT ;  /* 0x000000012800780c */ /* 0x000fe80003f06270 */
[----:B------:R-:W1:Y:S01]  /*4d30*/  LDC.64 R8, c[0x0][0xb18] ;  /* 0x0002c600ff087b82 */ /* 0x000e620000000a00 */
[----:B------:R-:W-:Y:S01]  /*4d40*/  PRMT R0, RZ, 0x654, R0 ;  /* 0x00000654ff007816 */ /* 0x000fe20000000000 */
[----:B------:R-:W-:Y:S01]  /*4d50*/  @!PT LDS RZ, [RZ] ;  /* 0x00000000fffff984 */ /* 0x000fe20000000800 */
[----:B------:R-:W-:Y:S01]  /*4d60*/  @!PT LDS RZ, [RZ] ;  /* 0x00000000fffff984 */ /* 0x000fe20000000800 */
[----:B------:R-:W-:Y:S01]  /*4d70*/  @!PT LDS RZ, [RZ] ;  /* 0x00000000fffff984 */ /* 0x000fe20000000800 */
[----:B------:R-:W-:Y:S01]  /*4d80*/  @!PT LDS RZ, [RZ] ;  /* 0x00000000fffff984 */ /* 0x000fe20000000800 */
[----:B------:R2:W-:Y:S06]  /*4d90*/  MEMBAR.ALL.CTA ;  /* 0x0000000000007992 */ /* 0x0005ec0000008000 */
[----:B--2---:R-:W2:Y:S01]  /*4da0*/  FENCE.VIEW.ASYNC.S ;  /* 0x00000000000073c6 */ /* 0x004ea20000000000 */
[----:B------:R-:W1:Y:S08]  /*4db0*/  @!P1 LDC R12, c[0x0][0xb20] ;  /* 0x0002c800ff0c9b82 */ /* 0x000e700000000800 */
[----:B------:R-:W1:Y:S01]  /*4dc0*/  @!P1 LDC R7, c[0x0][0xb0c] ;  /* 0x0002c300ff079b82 */ /* 0x000e620000000800 */
[----:B--2---:R2:W-:Y:S01]  /*4dd0*/  SYNCS.ARRIVE.TRANS64.RED.A1T0 RZ, [R0+URZ], RZ ;  /* 0x000000ff00ff79a7 */ /* 0x0045e200081004ff */
[----:B---3--:R-:W-:Y:S04]  /*4de0*/  LOP3.LUT P4, RZ, R18, 0x1, RZ, 0xc0, !PT ;  /* 0x0000000112ff7812 */ /* 0x008fe8000788c0ff */
[----:B------:R-:W-:Y:S09]  /*4df0*/  P2R R110, PR, RZ, 0x10 ;  /* 0x00000010ff6e7803 */ /* 0x000ff20000000000 */
[----:B------:R-:W-:Y:S02]  /*4e00*/  @P4 MOV R44, R16 ;  /* 0x00000010002c4202 */ /* 0x000fe40000000f00 */
[----:B------:R-:W-:Y:S01]  /*4e10*/  @P4 LOP3.LUT R43, R17, 0xffff, RZ, 0xc0, !PT ;  /* 0x0000ffff112b4812 */ /* 0x000fe200078ec0ff */
[----:B--2-4-:R-:W-:Y:S06]  /*4e20*/  @!P0 BRA `(.L_x_86) ;  /* 0x0000000000a48947 */ /* 0x014fec0003800000 */
[-C--:B------:R-:W-:Y:S01]  /*4e30*/  IMAD.HI.U32 R0, R97, R39.reuse, RZ ;  /* 0x0000002761007227 */ /* 0x080fe200078e00ff */
[----:B------:R-:W-:Y:S02]  /*4e40*/  ISETP.NE.AND P0, PT, R38, 0x1, PT ;  /* 0x000000012600780c */ /* 0x000fe40003f05270 */
[----:B------:R-:W-:Y:S01]  /*4e50*/  ISETP.NE.AND P2, PT, R40, 0x1, PT ;  /* 0x000000012800780c */ /* 0x000fe20003f45270 */
[----:B------:R-:W-:Y:S01]  /*4e60*/  IMAD.HI.U32 R4, R98, R88, RZ ;  /* 0x0000005862047227 */ /* 0x000fe200078e00ff */
[----:B------:R-:W-:Y:S02]  /*4e70*/  SHF.R.U32.HI R0, RZ, R96, R0 ;  /* 0x00000060ff007219 */ /* 0x000fe40000011600 */
[----:B------:R-:W-:Y:S01]  /*4e80*/  ISETP.NE.AND P3, PT, R42, 0x1, PT ;  /* 0x000000012a00780c */ /* 0x000fe20003f65270 */
[----:B------:R-:W-:Y:S01]  /*4e90*/  IMAD.HI.U32 R6, R43, R39, RZ ;  /* 0x000000272b067227 */ /* 0x000fe200078e00ff */
[-C--:B------:R-:W-:Y:S02]  /*4ea0*/  SHF.R.U32.HI R4, RZ, R89.reuse, R4 ;  /* 0x00000059ff047219 */ /* 0x080fe40000011604 */
        /* <DEDUP_REMOVED lines=14> */
[C---:B------:R-:W-:Y:S03]  /*4f90*/  IMAD.HI.U32 R0, R3.reuse, R36, RZ ;  /* 0x0000002403007227 */ /* 0x040fe600078e00ff */
[C---:B------:R-:W-:Y:S02]  /*4fa0*/  ISETP.GE.OR P0, PT, R2.reuse, R5, P0 ;  /* 0x000000050200720c */ /* 0x040fe40000706670 */
[----:B------:R-:W-:Y:S04]  /*4fb0*/  SHF.R.U32.HI R0, RZ, R37, R0 ;  /* 0x00000025ff007219 */ /* 0x000fe80000011600 */
[C---:B------:R-:W-:Y:S05]  /*4fc0*/  SEL R6, R3.reuse, R0, !P2 ;  /* 0x0000000003067207 */ /* 0x040fea0005000000 */
        /* <DEDUP_REMOVED lines=14> */
[----:B------:R-:W-:Y:S07]  /*50b0*/  IMAD R43, R3, R38, R43 ;  /* 0x00000026032b7224 */ /* 0x000fee00078e022b */
.L_x_86:
[----:B------:R-:W-:Y:S01]  /*50c0*/  @!P1 IMAD.HI.U32 R0, R44, R10, RZ ;  /* 0x0000000a2c009227 */ /* 0x000fe200078e00ff */
[----:B-1----:R-:W-:Y:S01]  /*50d0*/  @!P1 ISETP.NE.AND P0, PT, R8, 0x1, PT ;  /* 0x000000010800980c */ /* 0x002fe20003f05270 */
[----:B------:R-:W-:Y:S01]  /*50e0*/  ULOP3.LUT UP0, URZ, UR44, 0x1b0, URZ, 0xc0, !UPT ;  /* 0x000001b02cff7892 */ /* 0x000fe2000f80c0ff */
[----:B------:R-:W-:Y:S01]  /*50f0*/  @!P1 ISETP.NE.AND P2, PT, R7, 0x1, PT ;  /* 0x000000010700980c */ /* 0x000fe20003f45270 */
[C---:B------:R-:W-:Y:S01]  /*5100*/  @!P1 IMAD.HI.U32 R2, R43.reuse, R9, RZ ;  /* 0x000000092b029227 */ /* 0x040fe200078e00ff */
[----:B------:R-:W-:Y:S02]  /*5110*/  @!P1 SHF.R.U32.HI R0, RZ, R11, R0 ;  /* 0x0000000bff009219 */ /* 0x000fe40000011600 */
[----:B------:R-:W-:Y:S01]  /*5120*/  @P4 SHF.R.U32.HI R99, RZ, 0x10, R17 ;  /* 0x00000010ff634819 */ /* 0x000fe20000011611 */
[----:B------:R-:W-:Y:S01]  /*5130*/  VIADD R116, R116, 0x1 ;  /* 0x0000000174747836 */ /* 0x000fe20000000000 */
[----:B------:R-:W-:Y:S02]  /*5140*/  @!P1 SHF.R.U32.HI R2, RZ, R12, R2 ;  /* 0x0000000cff029219 */ /* 0x000fe40000011602 */
[----:B------:R-:W-:Y:S02]  /*5150*/  @!P1 SEL R3, R44, R0, !P2 ;  /* 0x000000002c039207 */ /* 0x000fe40005000000 */
[----:B------:R-:W-:Y:S05]  /*5160*/  @!P1 SEL R2, R43, R2, !P0 ;  /* 0x000000022b029207 */ /* 0x000fea0004000000 */
[----:B------:R-:W-:Y:S02]  /*5170*/  @!P1 IMAD.IADD R0, R2, 0x1, -R3 ;  /* 0x0000000102009824 */ /* 0x000fe400078e0a03 */
[----:B------:R-:W-:Y:S02]  /*5180*/  @!P1 IMAD.IADD R2, R3, 0x1, -R2 ;  /* 0x0000000103029824 */ /* 0x000fe400078e0a02 */
[----:B------:R-:W-:Y:S02]  /*5190*/  @!P1 IMAD R44, R0, R7, R44 ;  /* 0x00000007002c9224 */ /* 0x000fe400078e022c */
[----:B------:R-:W-:Y:S01]  /*51a0*/  @!P1 IMAD R43, R2, R8, R43 ;  /* 0x00000008022b9224 */ /* 0x000fe200078e022b */
[----:B------:R-:W-:Y:S06]  /*51b0*/  BRA.U !UP0, `(.L_x_87) ;  /* 0x00000001087c7547 */ /* 0x000fec000b800000 */
[----:B------:R-:W1:Y:S01]  /*51c0*/  LDCU.64 UR8, c[0x4][0x80] ;  /* 0x01001000ff0877ac */ /* 0x000e620008000a00 */
[----:B------:R-:W-:Y:S01]  /*51d0*/  MOV R2, 0x0 ;  /* 0x0000000000027802 */ /* 0x000fe20000000f00 */
[----:B------:R-:W-:Y:S02]  /*51e0*/  HFMA2 R12, -RZ, RZ, 0, 5.9604644775390625e-08 ;  /* 0x00000001ff0c7431 */ /* 0x000fe400000001ff */
[----:B------:R-:W-:Y:S01]  /*51f0*/  IMAD.MOV.U32 R8, RZ, RZ, 0x70 ;  /* 0x00000070ff087424 */ /* 0x000fe200078e00ff */
[----:B------:R2:W3:Y:S01]  /*5200*/  LDC.64 R14, c[0x4][R2] ;  /* 0x01000000020e7b82 */ /* 0x0004e20000000a00 */
[----:B------:R-:W4:Y:S01]  /*5210*/  LDCU.64 UR6, c[0x4][0x88] ;  /* 0x01001100ff0677ac */ /* 0x000f220008000a00 */
[----:B------:R-:W-:Y:S01]  /*5220*/  IMAD.MOV.U32 R13, RZ, RZ, RZ ;  /* 0x000000ffff0d7224 */ /* 0x000fe200078e00ff */
[----:B------:R-:W2:Y:S01]  /*5230*/  LDCU.64 UR4, c[0x4][0x8] ;  /* 0x01000100ff0477ac */ /* 0x000ea20008000a00 */
[----:B-1----:R-:W-:Y:S01]  /*5240*/  MOV R5, UR9 ;  /* 0x0000000900057c02 */ /* 0x002fe20008000f00 */
[----:B------:R-:W-:Y:S01]  /*5250*/  IMAD.U32 R4, RZ, RZ, UR8 ;  /* 0x00000008ff047e24 */ /* 0x000fe2000f8e00ff */
[----:B----4-:R-:W-:Y:S01]  /*5260*/  MOV R7, UR7 ;  /* 0x0000000700077c02 */ /* 0x010fe20008000f00 */
[----:B------:R-:W-:Y:S01]  /*5270*/  IMAD.U32 R6, RZ, RZ, UR6 ;  /* 0x00000006ff067e24 */ /* 0x000fe2000f8e00ff */
[----:B--2---:R-:W-:Y:S01]  /*5280*/  MOV R11, UR5 ;  /* 0x00000005000b7c02 */ /* 0x004fe20008000f00 */
[----:B------:R-:W-:Y:S02]  /*5290*/  IMAD.U32 R10, RZ, RZ, UR4 ;  /* 0x00000004ff0a7e24 */ /* 0x000fe4000f8e00ff */
[----:B------:R-:W-:Y:S07]  /*52a0*/  LEPC R20, `(.L_x_88) ;  /* 0x000000001014794e */ /* 0x000fee0000000000 */
[----:B---3-5:R-:W-:Y:S05]  /*52b0*/  CALL.ABS.NOINC R14 ;  /* 0x000000000e007343 */ /* 0x028fea0003c00000 */
.L_x_88:
[----:B------:R-:W1:Y:S01]  /*52c0*/  LDCU.64 UR8, c[0x4][0x80] ;  /* 0x01001000ff0877ac */ /* 0x000e620008000a00 */
[----:B------:R-:W2:Y:S01]  /*52d0*/  LDC.64 R2, c[0x4][R2] ;  /* 0x0100000002027b82 */ /* 0x000ea20000000a00 */
[----:B------:R-:W-:Y:S02]  /*52e0*/  HFMA2 R12, -RZ, RZ, 0, 5.9604644775390625e-08 ;  /* 0x00000001ff0c7431 */ /* 0x000fe400000001ff */
[----:B------:R-:W-:Y:S02]  /*52f0*/  IMAD.MOV.U32 R8, RZ, RZ, 0x70 ;  /* 0x00000070ff087424 */ /* 0x000fe400078e00ff */
[----:B------:R-:W-:Y:S01]  /*5300*/  IMAD.MOV.U32 R13, RZ, RZ, RZ ;  /* 0x000000ffff0d7224 */ /* 0x000fe200078e00ff */
[----:B------:R-:W3:Y:S01]  /*5310*/  LDCU.64 UR6, c[0x4][0x88] ;  /* 0x01001100ff0677ac */ /* 0x000ee20008000a00 */
[----:B------:R-:W4:Y:S01]  /*5320*/  LDCU.64 UR4, c[0x4][0x8] ;  /* 0x01000100ff0477ac */ /* 0x000f220008000a00 */
[----:B-1----:R-:W-:Y:S02]  /*5330*/  MOV R4, UR8 ;  /* 0x0000000800047c02 */ /* 0x002fe40008000f00 */
[----:B------:R-:W-:Y:S02]  /*5340*/  MOV R5, UR9 ;  /* 0x0000000900057c02 */ /* 0x000fe40008000f00 */
[----:B---3--:R-:W-:Y:S01]  /*5350*/  MOV R7, UR7 ;  /* 0x0000000700077c02 */ /* 0x008fe20008000f00 */
[----:B------:R-:W-:Y:S01]  /*5360*/  IMAD.U32 R6, RZ, RZ, UR6 ;  /* 0x00000006ff067e24 */ /* 0x000fe2000f8e00ff */
[----:B----4-:R-:W-:Y:S01]  /*5370*/  MOV R11, UR5 ;  /* 0x00000005000b7c02 */ /* 0x010fe20008000f00 */
[----:B------:R-:W-:Y:S02]  /*5380*/  IMAD.U32 R10, RZ, RZ, UR4 ;  /* 0x00000004ff0a7e24 */ /* 0x000fe4000f8e00ff */
[----:B------:R-:W-:Y:S07]  /*5390*/  LEPC R20, `(.L_x_87) ;  /* 0x000000001014794e */ /* 0x000fee0000000000 */
[----:B--2---:R-:W-:Y:S05]  /*53a0*/  CALL.ABS.NOINC R2 ;  /* 0x0000000002007343 */ /* 0x004fea0003c00000 */
.L_x_87:
[----:B------:R-:W-:Y:S01]  /*53b0*/  ISETP.NE.U32.AND P2, PT, R86, RZ, PT ;  /* 0x000000ff5600720c */ /* 0x000fe20003f45070 */
[----:B------:R-:W-:Y:S01]  /*53c0*/  UISETP.NE.AND UP1, UPT, UR45, URZ, UPT ;  /* 0x000000ff2d00728c */ /* 0x000fe2000bf25270 */
[----:B------:R-:W-:Y:S02]  /*53d0*/  ISETP.NE.U32.AND P4, PT, R82, RZ, PT ;  /* 0x000000ff5200720c */ /* 0x000fe40003f85070 */
[----:B------:R-:W-:Y:S02]  /*53e0*/  ISETP.NE.AND.EX P2, PT, R87, RZ, PT, P2 ;  /* 0x000000ff5700720c */ /* 0x000fe40003f45320 */
[----:B------:R-:W-:Y:S02]  /*53f0*/  PLOP3.LUT P1, PT, PT, PT, PT, 0x8, 0x80 ;  /* 0x000000000080781c */ /* 0x000fe40003f2e170 */
[----:B------:R-:W-:Y:S02]  /*5400*/  PLOP3.LUT P0, PT, PT, PT, UP1, 0x80, 0x8 ;  /* 0x000000000008781c */ /* 0x000fe40003f0f018 */
[----:B------:R-:W-:Y:S02]  /*5410*/  ISETP.NE.AND.EX P4, PT, R83, RZ, PT, P4 ;  /* 0x000000ff5300720c */ /* 0x000fe40003f85340 */
[----:B------:R-:W1:Y:S09]  /*5420*/  @UP1 LDCU.64 UR4, c[0x0][0x888] ;  /* 0x00011100ff0417ac */ /* 0x000e720008000a00 */
[----:B------:R-:W-:Y:S01]  /*5430*/  @P0 PLOP3.LUT P1, PT, P2, PT, PT, 0x80, 0x8 ;  /* 0x000000000008081c */ /* 0x000fe2000172f070 */
[----:B-1----:R-:W-:Y:S04]  /*5440*/  @UP1 UISETP.NE.U32.AND UP0, UPT, UR4, URZ, UPT ;  /* 0x000000ff0400128c */ /* 0x002fe8000bf05070 */
[----:B------:R-:W-:Y:S04]  /*5450*/  @UP1 UISETP.NE.AND.EX UP0, UPT, UR5, URZ, UPT, UP0 ;  /* 0x000000ff0500128c */ /* 0x000fe8000bf05300 */
[----:B------:R-:W-:Y:S01]  /*5460*/  @UP1 USEL UR4, URZ, 0xffffffff, UP0 ;  /* 0xffffffffff041887 */ /* 0x000fe20008000000 */
[----:B------:R-:W-:Y:S11]  /*5470*/  @!P2 BRA `(.L_x_89) ;  /* 0x00000000002ca947 */ /* 0x000ff60003800000 */
[----:B------:R-:W-:Y:S01]  /*5480*/  ISETP.NE.U32.AND P3, PT, R84, RZ, PT ;  /* 0x000000ff5400720c */ /* 0x000fe20003f65070 */
[----:B------:R-:W-:Y:S03]  /*5490*/  IMAD.MOV.U32 R94, RZ, RZ, 0x1 ;  /* 0x00000001ff5e7424 */ /* 0x000fe600078e00ff */
[----:B------:R-:W-:Y:S11]  /*54a0*/  ISETP.NE.AND.EX P3, PT, R85, RZ, PT, P3 ;  /* 0x000000ff5500720c */ /* 0x000ff60003f65330 */
[----:B------:R-:W-:Y:S02]  /*54b0*/  @!UPT UIADD3 URZ, UPT, UPT, URZ, URZ, URZ ;  /* 0x000000fffffff290 */ /* 0x000fe4000fffe0ff */
[----:B------:R-:W1:Y:S01]  /*54c0*/  @P3 LDC.64 R2, c[0x0][0x888] ;  /* 0x00022200ff023b82 */ /* 0x000e620000000a00 */
[----:B------:R-:W-:Y:S04]  /*54d0*/  @P3 IMAD R0, R86, UR36, RZ ;  /* 0x0000002456003c24 */ /* 0x000fe8000f8e02ff */
[----:B-1----:R-:W-:Y:S04]  /*54e0*/  @P3 IMAD.WIDE R2, R0, 0x4, R2 ;  /* 0x0000000400023825 */ /* 0x002fe800078e0202 */
[----:B------:R-:W-:Y:S01]  /*54f0*/  HFMA2 R0, -RZ, RZ, 0, 5.9604644775390625e-08 ;  /* 0x00000001ff007431 */ /* 0x000fe200000001ff */
[----:B-----5:R1:W5:Y:S04]  /*5500*/  @P3 LDG.E R48, desc[UR40][R2.64] ;  /* 0x0000002802303981 */ /* 0x020368000c1e1900 */
[----:B------:R-:W-:Y:S01]  /*5510*/  @!P3 PRMT R94, R0, 0x7610, R94 ;  /* 0x00007610005eb816 */ /* 0x000fe2000000005e */
[----:B-1----:R-:W2:Y:S06]  /*5520*/  @!P3 LDC R48, c[0x0][0x880] ;  /* 0x00022000ff30bb82 */ /* 0x002eac0000000800 */
.L_x_89:
[----:B------:R-:W-:Y:S05]  /*5530*/  @!P4 BRA `(.L_x_90) ;  /* 0x000000000020c947 */ /* 0x000fea0003800000 */
[----:B------:R-:W-:Y:S04]  /*5540*/  ISETP.NE.U32.AND P3, PT, R80, RZ, PT ;  /* 0x000000ff5000720c */ /* 0x000fe80003f65070 */
[----:B------:R-:W-:Y:S11]  /*5550*/  ISETP.NE.AND.EX P3, PT, R81, RZ, PT, P3 ;  /* 0x000000ff5100720c */ /* 0x000ff60003f65330 */
[----:B------:R-:W-:Y:S02]  /*5560*/  @!UPT UIADD3 URZ, UPT, UPT, URZ, URZ, URZ ;  /* 0x000000fffffff290 */ /* 0x000fe4000fffe0ff */
[----:B------:R-:W1:Y:S01]  /*5570*/  @P3 LDC.64 R2, c[0x0][0x8a8] ;  /* 0x00022a00ff023b82 */ /* 0x000e620000000a00 */
[----:B------:R-:W-:Y:S04]  /*5580*/  @P3 IMAD R0, R82, UR36, RZ ;  /* 0x0000002452003c24 */ /* 0x000fe8000f8e02ff */
[----:B-1----:R-:W-:Y:S05]  /*5590*/  @P3 IMAD.WIDE R2, R0, 0x4, R2 ;  /* 0x0000000400023825 */ /* 0x002fea00078e0202 */
[----:B-----5:R1:W5:Y:S02]  /*55a0*/  @P3 LDG.E R47, desc[UR40][R2.64] ;  /* 0x00000028022f3981 */ /* 0x020364000c1e1900 */
[----:B-1----:R-:W3:Y:S02]  /*55b0*/  @!P3 LDC R47, c[0x0][0x8a0] ;  /* 0x00022800ff2fbb82 */ /* 0x002ee40000000800 */
.L_x_90:
[----:B--2--5:R-:W-:Y:S01]  /*55c0*/  @P0 FSETP.NEU.AND P4, PT, R48, RZ, PT ;  /* 0x000000ff3000020b */ /* 0x024fe20003f8d000 */
[----:B------:R-:W-:Y:S01]  /*55d0*/  IMAD.U32 R0, RZ, RZ, UR4 ;  /* 0x00000004ff007e24 */ /* 0x000fe2000f8e00ff */
[----:B------:R-:W-:Y:S01]  /*55e0*/  @P0 LOP3.LUT P3, RZ, R94, 0xff, RZ, 0xc0, !PT ;  /* 0x000000ff5eff0812 */ /* 0x000fe2000786c0ff */
[C---:B------:R-:W-:Y:S01]  /*55f0*/  IMAD.SHL.U32 R115, R101.reuse, 0x2000, RZ ;  /* 0x0000200065737824 */ /* 0x040fe200078e00ff */
[----:B------:R-:W-:Y:S01]  /*5600*/  @P0 SEL R2, RZ, 0xffffffff, P4 ;  /* 0xffffffffff020807 */ /* 0x000fe20002000000 */
[----:B------:R-:W-:Y:S01]  /*5610*/  BSSY B1, `(.L_x_91) ;  /* 0x0000039000017945 */ /* 0x000fe20003800000 */
[----:B------:R-:W-:Y:S01]  /*5620*/  LEA R3, R101, UR42, 0x3 ;  /* 0x0000002a65037c11 */ /* 0x000fe2000f8e18ff */
[----:B------:R-:W-:Y:S01]  /*5630*/  IMAD.IADD R114, R107, 0x1, R115 ;  /* 0x000000016b727824 */ /* 0x000fe200078e0273 */
[----:B------:R-:W-:Y:S02]  /*5640*/  @P1 SEL R2, R0, R2, !P3 ;  /* 0x0000000200021207 */ /* 0x000fe40005800000 */
[----:B------:R-:W-:Y:S02]  /*5650*/  CS2R R78, SRZ ;  /* 0x00000000004e7805 */ /* 0x000fe4000001ff00 */
[----:B------:R-:W-:Y:S01]  /*5660*/  LOP3.LUT R0, R104, 0x1, RZ, 0x3c, !PT ;  /* 0x0000000168007812 */ /* 0x000fe200078e3cff */
[--C-:B------:R-:W-:Y:S01]  /*5670*/  IMAD.IADD R113, R106, 0x1, R114.reuse ;  /* 0x000000016a717824 */ /* 0x100fe200078e0272 */
[----:B------:R-:W-:Y:S02]  /*5680*/  @P0 LOP3.LUT R2, R2, 0x1, RZ, 0xc0, !PT ;  /* 0x0000000102020812 */ /* 0x000fe400078ec0ff */
[----:B------:R-:W-:Y:S02]  /*5690*/  CS2R R76, SRZ ;  /* 0x00000000004c7805 */ /* 0x000fe4000001ff00 */
[----:B------:R-:W-:Y:S02]  /*56a0*/  LEA R16, R45, UR42, 0x3 ;  /* 0x0000002a2d107c11 */ /* 0x000fe4000f8e18ff */
[----:B------:R-:W-:Y:S02]  /*56b0*/  CS2R R70, SRZ ;  /* 0x0000000000467805 */ /* 0x000fe4000001ff00 */
[----:B------:R-:W-:Y:S02]  /*56c0*/  ISETP.NE.U32.OR P5, PT, R2, 0x1, !P0 ;  /* 0x000000010200780c */ /* 0x000fe400047a5470 */
[----:B------:R-:W-:Y:S02]  /*56d0*/  CS2R R68, SRZ ;  /* 0x0000000000447805 */ /* 0x000fe4000001ff00 */
[----:B------:R-:W-:Y:S02]  /*56e0*/  SHF.L.U32 R4, R103, 0x1f, RZ ;  /* 0x0000001f67047819 */ /* 0x000fe400000006ff */
[----:B------:R-:W-:Y:S02]  /*56f0*/  CS2R R62, SRZ ;  /* 0x00000000003e7805 */ /* 0x000fe4000001ff00 */
[----:B------:R-:W-:Y:S02]  /*5700*/  PLOP3.LUT P4, PT, PT, PT, PT, 0x8, 0x80 ;  /* 0x000000000080781c */ /* 0x000fe40003f8e170 */
[----:B------:R-:W-:Y:S02]  /*5710*/  CS2R R60, SRZ ;  /* 0x00000000003c7805 */ /* 0x000fe4000001ff00 */
[----:B------:R-:W-:Y:S02]  /*5720*/  P2R R117, PR, RZ, 0x20 ;  /* 0x00000020ff757803 */ /* 0x000fe40000000000 */
[----:B------:R-:W-:Y:S02]  /*5730*/  CS2R R54, SRZ ;  /* 0x0000000000367805 */ /* 0x000fe4000001ff00 */
[----:B------:R-:W-:Y:S01]  /*5740*/  CS2R R52, SRZ ;  /* 0x0000000000347805 */ /* 0x000fe2000001ff00 */
[----:B------:R-:W-:Y:S02]  /*5750*/  IMAD.IADD R112, R105, 0x1, R114 ;  /* 0x0000000169707824 */ /* 0x000fe400078e0272 */
[----:B------:R-:W-:Y:S01]  /*5760*/  IMAD R111, R108, -0x10, R113 ;  /* 0xfffffff06c6f7824 */ /* 0x000fe200078e0271 */
[----:B------:R-:W-:Y:S04]  /*5770*/  @P5 SHF.L.U32 R2, R0, 0x1f, RZ ;  /* 0x0000001f00025819 */ /* 0x000fe800000006ff */
[----:B------:R1:W2:Y:S01]  /*5780*/  @P5 SYNCS.PHASECHK.TRANS64.TRYWAIT P0, [R3+URZ+0xa0], R2 ;  /* 0x0000a002030055a7 */ /* 0x0002a200080011ff */
[----:B------:R4:W3:Y:S01]  /*5790*/  SYNCS.PHASECHK.TRANS64.TRYWAIT P3, [R16+URZ+0xf0], R4 ;  /* 0x0000f004100075a7 */ /* 0x0008e200080611ff */
[----:B-1----:R-:W-:Y:S01]  /*57a0*/  IMAD R2, R45, 0x20, R46 ;  /* 0x000000202d027824 */ /* 0x002fe200078e022e */
[----:B--2---:R-:W-:Y:S01]  /*57b0*/  @P5 PLOP3.LUT P4, PT, P0, PT, PT, 0x8, 0x80 ;  /* 0x000000000080581c */ /* 0x004fe2000078e170 */
[----:B------:R-:W-:Y:S01]  /*57c0*/  @!UPT UIADD3 URZ, UPT, UPT, URZ, URZ, URZ ;  /* 0x000000fffffff290 */ /* 0x000fe2000fffe0ff */
[----:B---34-:R-:W-:Y:S11]  /*57d0*/  @!P5 BRA `(.L_x_92) ;  /* 0x000000000070d947 */ /* 0x018ff60003800000 */
[----:B------:R-:W-:Y:S01]  /*57e0*/  ISETP.NE.U32.AND P0, PT, RZ, UR38, PT ;  /* 0x00000026ff007c0c */ /* 0x000fe2000bf05070 */
[----:B------:R-:W-:Y:S01]  /*57f0*/  BSSY B0, `(.L_x_93) ;  /* 0x0000016000007945 */ /* 0x000fe20003800000 */
[----:B------:R-:W-:Y:S02]  /*5800*/  FSETP.NEU.AND P1, PT, R48, RZ, PT ;  /* 0x000000ff3000720b */ /* 0x000fe40003f2d000 */
[----:B------:R-:W-:Y:S02]  /*5810*/  CS2R R54, SRZ ;  /* 0x0000000000367805 */ /* 0x000fe4000001ff00 */
[----:B------:R-:W-:Y:S02]  /*5820*/  ISETP.NE.AND.EX P0, PT, RZ, UR39, PT, P0 ;  /* 0x00000027ff007c0c */ /* 0x000fe4000bf05300 */
[----:B------:R-:W-:Y:S02]  /*5830*/  CS2R R52, SRZ ;  /* 0x0000000000347805 */ /* 0x000fe4000001ff00 */
[----:B------:R-:W-:Y:S02]  /*5840*/  SEL R5, RZ, 0xffffffff, P1 ;  /* 0xffffffffff057807 */ /* 0x000fe40000800000 */
[----:B------:R-:W-:Y:S02]  /*5850*/  CS2R R62, SRZ ;  /* 0x00000000003e7805 */ /* 0x000fe4000001ff00 */
[----:B------:R-:W-:Y:S02]  /*5860*/  LOP3.LUT P1, RZ, R94, 0xff, RZ, 0xc0, !PT ;  /* 0x000000ff5eff7812 */ /* 0x000fe4000782c0ff */
[----:B------:R-:W-:Y:S02]  /*5870*/  CS2R R60, SRZ ;  /* 0x00000000003c7805 */ /* 0x000fe4000001ff00 */
[----:B------:R-:W-:Y:S02]  /*5880*/  SEL R6, RZ, 0xffffffff, P0 ;  /* 0xffffffffff067807 */ /* 0x000fe40000000000 */
[----:B------:R-:W-:Y:S02]  /*5890*/  CS2R R70, SRZ ;  /* 0x0000000000467805 */ /* 0x000fe4000001ff00 */
[----:B------:R-:W-:Y:S01]  /*58a0*/  CS2R R68, SRZ ;  /* 0x0000000000447805 */ /* 0x000fe2000001ff00 */
[----:B------:R-:W-:Y:S01]  /*58b0*/  IMAD.MOV.U32 R79, RZ, RZ, RZ ;  /* 0x000000ffff4f7224 */ /* 0x000fe200078e00ff */
[----:B------:R-:W-:Y:S02]  /*58c0*/  @P2 SEL R5, R6, R5, !P1 ;  /* 0x0000000506052207 */ /* 0x000fe40004800000 */
[----:B------:R-:W-:Y:S02]  /*58d0*/  CS2R R76, SRZ ;  /* 0x00000000004c7805 */ /* 0x000fe4000001ff00 */
[----:B------:R-:W-:Y:S04]  /*58e0*/  LOP3.LUT R5, R5, 0x1, RZ, 0xc0, !PT ;  /* 0x0000000105057812 */ /* 0x000fe800078ec0ff */
[----:B------:R-:W-:Y:S01]  /*58f0*/  ISETP.NE.U32.AND P0, PT, R5, 0x1, PT ;  /* 0x000000010500780c */ /* 0x000fe20003f05070 */
[----:B------:R-:W-:Y:S01]  /*5900*/  @!UPT UIADD3 URZ, UPT, UPT, URZ, URZ, URZ ;  /* 0x000000fffffff290 */ /* 0x000fe2000fffe0ff */
[----:B------:R-:W-:Y:S11]  /*5910*/  @!P4 BRA `(.L_x_94) ;  /* 0x00000000000cc947 */ /* 0x000ff60003800000 */
[----:B------:R-:W-:Y:S04]  /*5920*/  SHF.L.U32 R0, R0, 0x1f, RZ ;  /* 0x0000001f00007819 */ /* 0x000fe800000006ff */
[----:B------:R-:W1:Y:S02]  /*5930*/  SYNCS.PHASECHK.TRANS64.TRYWAIT P1, [R3+URZ+0xa0], R0 ;  /* 0x0000a000030075a7 */ /* 0x000e6400080211ff */
[----:B-1----:R-:W-:Y:S05]  /*5940*/  @!P1 BRA `(.L_x_95) ;  /* 0x0000001800449947 */ /* 0x002fea0003800000 */
.L_x_94:
[----:B------:R-:W-:Y:S05]  /*5950*/  BSYNC B0 ;  /* 0x0000000000007941 */ /* 0x000fea0003800000 */
.L_x_93:
[----:B------:R2:W3:Y:S04]  /*5960*/  @P0 LDS.128 R52, [R114] ;  /* 0x0000000072340984 */ /* 0x0004e80000000c00 */
[----:B------:R2:W4:Y:S04]  /*5970*/  @P0 LDS.128 R60, [R113+0x10] ;  /* 0x00001000713c0984 */ /* 0x0005280000000c00 */
[----:B------:R2:W1:Y:S04]  /*5980*/  @P0 LDS.128 R68, [R112+0x20] ;  /* 0x0000200070440984 */ /* 0x0004680000000c00 */
[----:B------:R2:W1:Y:S02]  /*5990*/  @P0 LDS.128 R76, [R111+0x30] ;  /* 0x000030006f4c0984 */ /* 0x0004640000000c00 */
.L_x_92:
[----:B------:R-:W-:Y:S05]  /*59a0*/  BSYNC B1 ;  /* 0x0000000000017941 */ /* 0x000fea0003800000 */
.L_x_91:
[----:B-1----:R-:W-:Y:S04]  /*59b0*/  SHF.R.U32.HI R0, RZ, 0x15, R2 ;  /* 0x00000015ff007819 */ /* 0x002fe80000011602 */
[----:B------:R-:W-:Y:S01]  /*59c0*/  LOP3.LUT P0, RZ, R0, 0x3, R95, 0x48, !PT ;  /* 0x0000000300ff7812 */ /* 0x000fe2000780485f */
[----:B------:R-:W-:Y:S01]  /*59d0*/  @!UPT UIADD3 URZ, UPT, UPT, URZ, URZ, URZ ;  /* 0x000000fffffff290 */ /* 0x000fe2000fffe0ff */
[----:B------:R-:W-:Y:S11]  /*59e0*/  @P3 BRA `(.L_x_96) ;  /* 0x0000000000083947 */ /* 0x000ff60003800000 */
[----:B------:R-:W1:Y:S02]  /*59f0*/  SYNCS.PHASECHK.TRANS64.TRYWAIT P1, [R16+URZ+0xf0], R4 ;  /* 0x0000f004100075a7 */ /* 0x000e6400080211ff */
[----:B-1----:R-:W-:Y:S05]  /*5a00*/  @!P1 BRA `(.L_x_97) ;  /* 0x0000001800289947 */ /* 0x002fea0003800000 */
.L_x_96:
[----:B------:R-:W-:Y:S05]  /*5a10*/  @!P0 BRA `(.L_x_98) ;  /* 0x0000000000408947 */ /* 0x000fea0003800000 */
[----:B------:R-:W1:Y:S01]  /*5a20*/  LDCU.64 UR8, c[0x4][0x70] ;  /* 0x01000e00ff0877ac */ /* 0x000e620008000a00 */
[----:B------:R-:W-:Y:S01]  /*5a30*/  MOV R15, 0x0 ;  /* 0x00000000000f7802 */ /* 0x000fe20000000f00 */
[----:B------:R-:W-:Y:S02]  /*5a40*/  HFMA2 R12, -RZ, RZ, 0, 5.9604644775390625e-08 ;  /* 0x00000001ff0c7431 */ /* 0x000fe400000001ff */
[----:B------:R-:W-:Y:S02]  /*5a50*/  IMAD.MOV.U32 R8, RZ, RZ, 0x192 ;  /* 0x00000192ff087424 */ /* 0x000fe400078e00ff */
[----:B------:R-:W-:Y:S01]  /*5a60*/  IMAD.MOV.U32 R13, RZ, RZ, RZ ;  /* 0x000000ffff0d7224 */ /* 0x000fe200078e00ff */
[----:B------:R-:W5:Y:S01]  /*5a70*/  LDCU.64 UR6, c[0x4][0x78] ;  /* 0x01000f00ff0677ac */ /* 0x000f620008000a00 */
[----:B------:R-:W2:Y:S01]  /*5a80*/  LDC.64 R14, c[0x4][R15] ;  /* 0x010000000f0e7b82 */ /* 0x000ea20000000a00 */
[----:B------:R-:W3:Y:S01]  /*5a90*/  LDCU.64 UR4, c[0x4][0x10] ;  /* 0x01000200ff0477ac */ /* 0x000ee20008000a00 */
[----:B-1----:R-:W-:Y:S01]  /*5aa0*/  MOV R5, UR9 ;  /* 0x0000000900057c02 */ /* 0x002fe20008000f00 */
[----:B------:R-:W-:Y:S01]  /*5ab0*/  IMAD.U32 R4, RZ, RZ, UR8 ;  /* 0x00000008ff047e24 */ /* 0x000fe2000f8e00ff */
[----:B-----5:R-:W-:Y:S01]  /*5ac0*/  MOV R7, UR7 ;  /* 0x0000000700077c02 */ /* 0x020fe20008000f00 */
[----:B------:R-:W-:Y:S01]  /*5ad0*/  IMAD.U32 R6, RZ, RZ, UR6 ;  /* 0x00000006ff067e24 */ /* 0x000fe2000f8e00ff */
[----:B---3--:R-:W-:Y:S01]  /*5ae0*/  MOV R11, UR5 ;  /* 0x00000005000b7c02 */ /* 0x008fe20008000f00 */
[----:B------:R-:W-:Y:S02]  /*5af0*/  IMAD.U32 R10, RZ, RZ, UR4 ;  /* 0x00000004ff0a7e24 */ /* 0x000fe4000f8e00ff */
[----:B------:R-:W-:Y:S07]  /*5b00*/  LEPC R20, `(.L_x_98) ;  /* 0x000000001014794e */ /* 0x000fee0000000000 */
[----:B--2-4-:R-:W-:Y:S05]  /*5b10*/  CALL.ABS.NOINC R14 ;  /* 0x000000000e007343 */ /* 0x014fea0003c00000 */
.L_x_98:
[----:B------:R-:W-:Y:S01]  /*5b20*/  ISETP.NE.AND P0, PT, R109, RZ, PT ;  /* 0x000000ff6d00720c */ /* 0x000fe20003f05270 */
[----:B------:R-:W-:Y:S05]  /*5b30*/  WARPSYNC.ALL ;  /* 0x0000000000007948 */ /* 0x000fea0003800000 */
[----:B------:R-:W-:Y:S01]  /*5b40*/  R2UR UR4, R2 ;  /* 0x00000000020472ca */ /* 0x000fe200000e0000 */
[----:B------:R-:W-:Y:S01]  /*5b50*/  BSSY.RECONVERGENT B0, `(.L_x_99) ;  /* 0x000008e000007945 */ /* 0x000fe20003800200 */
[----:B------:R-:W-:Y:S02]  /*5b60*/  R2UR UR5, R16 ;  /* 0x00000000100572ca */ /* 0x000fe400000e0000 */
[C---:B---3--:R-:W-:Y:S02]  /*5b70*/  SHF.L.U32 R0, R52.reuse, 0x10, RZ ;  /* 0x0000001034007819 */ /* 0x048fe400000006ff */
[----:B------:R-:W-:Y:S02]  /*5b80*/  LOP3.LUT R2, R52, 0xffff0000, RZ, 0xc0, !PT ;  /* 0xffff000034027812 */ /* 0x000fe400078ec0ff */
[C---:B------:R-:W-:Y:S02]  /*5b90*/  SHF.L.U32 R3, R53.reuse, 0x10, RZ ;  /* 0x0000001035037819 */ /* 0x040fe400000006ff */
[----:B------:R-:W-:Y:S02]  /*5ba0*/  LOP3.LUT R49, R53, 0xffff0000, RZ, 0xc0, !PT ;  /* 0xffff000035317812 */ /* 0x000fe400078ec0ff */
[C---:B------:R-:W-:Y:S01]  /*5bb0*/  SHF.L.U32 R50, R54.reuse, 0x10, RZ ;  /* 0x0000001036327819 */ /* 0x040fe200000006ff */
[----:B------:R-:W1:Y:S01]  /*5bc0*/  LDTM.x32 R4, tmem[UR4] ;  /* 0x00000004000479ee */ /* 0x000e6200082c0000 */
[----:B------:R-:W-:Y:S01]  /*5bd0*/  LOP3.LUT R51, R54, 0xffff0000, RZ, 0xc0, !PT ;  /* 0xffff000036337812 */ /* 0x000fe200078ec0ff */
[----:B------:R-:W-:Y:S01]  /*5be0*/  NOP ;  /* 0x0000000000007918 */ /* 0x000fe20000000000 */
[C---:B------:R-:W-:Y:S01]  /*5bf0*/  SHF.L.U32 R52, R55.reuse, 0x10, RZ ;  /* 0x0000001037347819 */ /* 0x040fe200000006ff */
[----:B------:R-:W-:Y:S01]  /*5c00*/  UIADD3 UR5, UPT, UPT, UR5, 0x110, URZ ;  /* 0x0000011005057890 */ /* 0x000fe2000fffe0ff */
[----:B------:R-:W-:Y:S02]  /*5c10*/  LOP3.LUT R53, R55, 0xffff0000, RZ, 0xc0, !PT ;  /* 0xffff000037357812 */ /* 0x000fe400078ec0ff */
[C---:B----4-:R-:W-:Y:S01]  /*5c20*/  SHF.L.U32 R54, R60.reuse, 0x10, RZ ;  /* 0x000000103c367819 */ /* 0x050fe200000006ff */
[----:B------:R-:W-:Y:S01]  /*5c30*/  UPRMT UR5, UR37, 0x654, UR5 ;  /* 0x0000065425057896 */ /* 0x000fe20008000005 */
[----:B------:R-:W-:Y:S02]  /*5c40*/  LOP3.LUT R55, R60, 0xffff0000, RZ, 0xc0, !PT ;  /* 0xffff00003c377812 */ /* 0x000fe400078ec0ff */
[C---:B------:R-:W-:Y:S02]  /*5c50*/  SHF.L.U32 R56, R61.reuse, 0x10, RZ ;  /* 0x000000103d387819 */ /* 0x040fe400000006ff */
[----:B------:R-:W-:Y:S02]  /*5c60*/  LOP3.LUT R57, R61, 0xffff0000, RZ, 0xc0, !PT ;  /* 0xffff00003d397812 */ /* 0x000fe400078ec0ff */
[C---:B------:R-:W-:Y:S02]  /*5c70*/  SHF.L.U32 R58, R62.reuse, 0x10, RZ ;  /* 0x000000103e3a7819 */ /* 0x040fe400000006ff */
[----:B------:R-:W-:Y:S01]  /*5c80*/  LOP3.LUT R59, R62, 0xffff0000, RZ, 0xc0, !PT ;  /* 0xffff00003e3b7812 */ /* 0x000fe200078ec0ff */
[----:B-1----:R-:W-:Y:S01]  /*5c90*/  SYNCS.ARRIVE.TRANS64.RED.A1T0 RZ, [UR5], RZ ;  /* 0x000000ffffff79a7 */ /* 0x002fe20008100405 */
[C---:B------:R-:W-:Y:S02]  /*5ca0*/  SHF.L.U32 R60, R63.reuse, 0x10, RZ ;  /* 0x000000103f3c7819 */ /* 0x040fe400000006ff */
[----:B------:R-:W-:Y:S02]  /*5cb0*/  LOP3.LUT R61, R63, 0xffff0000, RZ, 0xc0, !PT ;  /* 0xffff00003f3d7812 */ /* 0x000fe400078ec0ff */
[C---:B------:R-:W-:Y:S01]  /*5cc0*/  SHF.L.U32 R62, R68.reuse, 0x10, RZ ;  /* 0x00000010443e7819 */ /* 0x040fe200000006ff */
[C---:B------:R-:W-:Y:S01]  /*5cd0*/  FMUL R4, R47.reuse, R4 ;  /* 0x000000042f047220 */ /* 0x040fe20000400000 */
[C---:B------:R-:W-:Y:S01]  /*5ce0*/  FMUL R5, R47.reuse, R5 ;  /* 0x000000052f057220 */ /* 0x040fe20000400000 */
[----:B------:R-:W-:Y:S01]  /*5cf0*/  FMUL R6, R47, R6 ;  /* 0x000000062f067220 */ /* 0x000fe20000400000 */
[----:B------:R-:W-:Y:S01]  /*5d00*/  LOP3.LUT R63, R68, 0xffff0000, RZ, 0xc0, !PT ;  /* 0xffff0000443f7812 */ /* 0x000fe200078ec0ff */
[C---:B------:R-:W-:Y:S01]  /*5d10*/  FFMA R4, R48.reuse, R0, R4 ;  /* 0x0000000030047223 */ /* 0x040fe20000000004 */
[C---:B------:R-:W-:Y:S01]  /*5d20*/  FFMA R5, R48.reuse, R2, R5 ;  /* 0x0000000230057223 */ /* 0x040fe20000000005 */
[----:B------:R-:W-:Y:S01]  /*5d30*/  SHF.L.U32 R64, R69, 0x10, RZ ;  /* 0x0000001045407819 */ /* 0x000fe200000006ff */
[C---:B------:R-:W-:Y:S01]  /*5d40*/  FFMA R6, R48.reuse, R3, R6 ;  /* 0x0000000330067223 */ /* 0x040fe20000000006 */
[----:B------:R-:W-:Y:S01]  /*5d50*/  FMUL R7, R47, R7 ;  /* 0x000000072f077220 */ /* 0x000fe20000400000 */
[----:B------:R-:W-:Y:S01]  /*5d60*/  LOP3.LUT R65, R69, 0xffff0000, RZ, 0xc0, !PT ;  /* 0xffff000045417812 */ /* 0x000fe200078ec0ff */
[----:B------:R-:W-:Y:S01]  /*5d70*/  FMUL R8, R47, R8 ;  /* 0x000000082f087220 */ /* 0x000fe20000400000 */
[----:B------:R-:W-:Y:S01]  /*5d80*/  F2FP.BF16.F32.PACK_AB R4, R5, R4 ;  /* 0x000000040504723e */ /* 0x000fe200000010ff */
[C---:B------:R-:W-:Y:S01]  /*5d90*/  FFMA R7, R48.reuse, R49, R7 ;  /* 0x0000003130077223 */ /* 0x040fe20000000007 */
[C---:B------:R-:W-:Y:S01]  /*5da0*/  FMUL R9, R47.reuse, R9 ;  /* 0x000000092f097220 */ /* 0x040fe20000400000 */
[----:B------:R-:W-:Y:S01]  /*5db0*/  FFMA R8, R48, R50, R8 ;  /* 0x0000003230087223 */ /* 0x000fe20000000008 */
[----:B------:R-:W-:Y:S01]  /*5dc0*/  SHF.L.U32 R66, R70, 0x10, RZ ;  /* 0x0000001046427819 */ /* 0x000fe200000006ff */
[----:B------:R-:W-:Y:S01]  /*5dd0*/  FMUL R0, R47, R10 ;  /* 0x0000000a2f007220 */ /* 0x000fe20000400000 */
[----:B------:R-:W-:Y:S01]  /*5de0*/  F2FP.BF16.F32.PACK_AB R5, R7, R6 ;  /* 0x000000060705723e */ /* 0x000fe200000010ff */
[C---:B------:R-:W-:Y:S01]  /*5df0*/  FFMA R9, R48.reuse, R51, R9 ;  /* 0x0000003330097223 */ /* 0x040fe20000000009 */
[C---:B------:R-:W-:Y:S01]  /*5e00*/  FMUL R2, R47.reuse, R11 ;  /* 0x0000000b2f027220 */ /* 0x040fe20000400000 */
[----:B------:R-:W-:Y:S01]  /*5e10*/  FFMA R0, R48, R52, R0 ;  /* 0x0000003430007223 */ /* 0x000fe20000000000 */
[----:B------:R-:W-:Y:S01]  /*5e20*/  LOP3.LUT R67, R70, 0xffff0000, RZ, 0xc0, !PT ;  /* 0xffff000046437812 */ /* 0x000fe200078ec0ff */
[----:B------:R-:W-:Y:S01]  /*5e30*/  FMUL R3, R47, R12 ;  /* 0x0000000c2f037220 */ /* 0x000fe20000400000 */
[----:B------:R-:W-:Y:S01]  /*5e40*/  F2FP.BF16.F32.PACK_AB R6, R9, R8 ;  /* 0x000000080906723e */ /* 0x000fe200000010ff */
[C---:B------:R-:W-:Y:S01]  /*5e50*/  FFMA R2, R48.reuse, R53, R2 ;  /* 0x0000003530027223 */ /* 0x040fe20000000002 */
[----:B------:R-:W-:Y:S01]  /*5e60*/  FMUL R10, R47, R13 ;  /* 0x0000000d2f0a7220 */ /* 0x000fe20000400000 */
[----:B------:R-:W-:Y:S01]  /*5e70*/  FFMA R3, R48, R54, R3 ;  /* 0x0000003630037223 */ /* 0x000fe20000000003 */
[----:B------:R-:W-:Y:S01]  /*5e80*/  SHF.L.U32 R68, R71, 0x10, RZ ;  /* 0x0000001047447819 */ /* 0x000fe200000006ff */
[C---:B------:R-:W-:Y:S01]  /*5e90*/  FMUL R11, R47.reuse, R14 ;  /* 0x0000000e2f0b7220 */ /* 0x040fe20000400000 */
[----:B------:R-:W-:Y:S01]  /*5ea0*/  F2FP.BF16.F32.PACK_AB R7, R2, R0 ;  /* 0x000000000207723e */ /* 0x000fe200000010ff */
[C---:B------:R-:W-:Y:S01]  /*5eb0*/  FFMA R10, R48.reuse, R55, R10 ;  /* 0x00000037300a7223 */ /* 0x040fe2000000000a */
[C---:B------:R-:W-:Y:S01]  /*5ec0*/  FMUL R15, R47.reuse, R15 ;  /* 0x0000000f2f0f7220 */ /* 0x040fe20000400000 */
[C---:B------:R-:W-:Y:S01]  /*5ed0*/  FMUL R12, R47.reuse, R16 ;  /* 0x000000102f0c7220 */ /* 0x040fe20000400000 */
[----:B------:R-:W-:Y:S01]  /*5ee0*/  FMUL R13, R47, R17 ;  /* 0x000000112f0d7220 */ /* 0x000fe20000400000 */
[----:B------:R1:W-:Y:S01]  /*5ef0*/  STS.128 [R114], R4 ;  /* 0x0000000472007388 */ /* 0x0003e20000000c00 */
[----:B------:R-:W-:Y:S01]  /*5f00*/  LOP3.LUT R69, R71, 0xffff0000, RZ, 0xc0, !PT ;  /* 0xffff000047457812 */ /* 0x000fe200078ec0ff */
[----:B------:R-:W-:Y:S01]  /*5f10*/  FFMA R11, R48, R56, R11 ;  /* 0x00000038300b7223 */ /* 0x000fe2000000000b */
[----:B------:R-:W-:Y:S01]  /*5f20*/  SHF.L.U32 R70, R76, 0x10, RZ ;  /* 0x000000104c467819 */ /* 0x000fe200000006ff */
[----:B------:R-:W-:Y:S01]  /*5f30*/  FFMA R15, R48, R57, R15 ;  /* 0x00000039300f7223 */ /* 0x000fe2000000000f */
[----:B------:R-:W-:Y:S01]  /*5f40*/  F2FP.BF16.F32.PACK_AB R8, R10, R3 ;  /* 0x000000030a08723e */ /* 0x000fe200000010ff */
[C---:B------:R-:W-:Y:S01]  /*5f50*/  FFMA R12, R48.reuse, R58, R12 ;  /* 0x0000003a300c7223 */ /* 0x040fe2000000000c */
[C---:B------:R-:W-:Y:S01]  /*5f60*/  FFMA R13, R48.reuse, R59, R13 ;  /* 0x0000003b300d7223 */ /* 0x040fe2000000000d */
[C---:B------:R-:W-:Y:S01]  /*5f70*/  FMUL R14, R47.reuse, R18 ;  /* 0x000000122f0e7220 */ /* 0x040fe20000400000 */
[C---:B------:R-:W-:Y:S01]  /*5f80*/  FMUL R19, R47.reuse, R19 ;  /* 0x000000132f137220 */ /* 0x040fe20000400000 */
[C---:B------:R-:W-:Y:S01]  /*5f90*/  FMUL R16, R47.reuse, R20 ;  /* 0x000000142f107220 */ /* 0x040fe20000400000 */
[C---:B------:R-:W-:Y:S01]  /*5fa0*/  FMUL R17, R47.reuse, R21 ;  /* 0x000000152f117220 */ /* 0x040fe20000400000 */
[C---:B------:R-:W-:Y:S01]  /*5fb0*/  FFMA R14, R48.reuse, R60, R14 ;  /* 0x0000003c300e7223 */ /* 0x040fe2000000000e */
        /* <DEDUP_REMOVED lines=8> */
[----:B------:R-:W-:Y:S01]  /*6040*/  FMUL R22, R47, R26 ;  /* 0x0000001a2f167220 */ /* 0x000fe20000400000 */
[----:B------:R-:W-:Y:S01]  /*6050*/  F2FP.BF16.F32.PACK_AB R9, R15, R11 ;  /* 0x0000000b0f09723e */ /* 0x000fe200000010ff */
[C---:B------:R-:W-:Y:S01]  /*6060*/  FFMA R23, R48.reuse, R65, R23 ;  /* 0x0000004130177223 */ /* 0x040fe20000000017 */
[----:B------:R-:W-:Y:S01]  /*6070*/  FMUL R27, R47, R27 ;  /* 0x0000001b2f1b7220 */ /* 0x000fe20000400000 */
[----:B------:R-:W-:Y:S01]  /*6080*/  F2FP.BF16.F32.PACK_AB R10, R13, R12 ;  /* 0x0000000c0d0a723e */ /* 0x000fe200000010ff */
[----:B------:R-:W-:Y:S01]  /*6090*/  FFMA R20, R48, R66, R20 ;  /* 0x0000004230147223 */ /* 0x000fe20000000014 */
[----:B------:R-:W-:Y:S01]  /*60a0*/  F2FP.BF16.F32.PACK_AB R11, R19, R14 ;  /* 0x0000000e130b723e */ /* 0x000fe200000010ff */
[----:B------:R-:W-:Y:S01]  /*60b0*/  FMUL R24, R47, R28 ;  /* 0x0000001c2f187220 */ /* 0x000fe20000400000 */
[----:B------:R-:W-:Y:S01]  /*60c0*/  LOP3.LUT R71, R76, 0xffff0000, RZ, 0xc0, !PT ;  /* 0xffff00004c477812 */ /* 0x000fe200078ec0ff */
[C---:B------:R-:W-:Y:S01]  /*60d0*/  FFMA R21, R48.reuse, R67, R21 ;  /* 0x0000004330157223 */ /* 0x040fe20000000015 */
[----:B------:R-:W-:Y:S01]  /*60e0*/  SHF.L.U32 R72, R77, 0x10, RZ ;  /* 0x000000104d487819 */ /* 0x000fe200000006ff */
[----:B------:R1:W-:Y:S01]  /*60f0*/  STS.128 [R113+0x10], R8 ;  /* 0x0000100871007388 */ /* 0x0003e20000000c00 */
[----:B------:R-:W-:Y:S01]  /*6100*/  FMUL R25, R47, R29 ;  /* 0x0000001d2f197220 */ /* 0x000fe20000400000 */
[C---:B------:R-:W-:Y:S01]  /*6110*/  FFMA R22, R48.reuse, R68, R22 ;  /* 0x0000004430167223 */ /* 0x040fe20000000016 */
[----:B------:R-:W-:Y:S01]  /*6120*/  LOP3.LUT R73, R77, 0xffff0000, RZ, 0xc0, !PT ;  /* 0xffff00004d497812 */ /* 0x000fe200078ec0ff */
[C---:B------:R-:W-:Y:S01]  /*6130*/  FMUL R26, R47.reuse, R30 ;  /* 0x0000001e2f1a7220 */ /* 0x040fe20000400000 */
[----:B------:R-:W-:Y:S01]  /*6140*/  FFMA R27, R48, R69, R27 ;  /* 0x00000045301b7223 */ /* 0x000fe2000000001b */
[----:B------:R-:W-:Y:S01]  /*6150*/  SHF.L.U32 R74, R78, 0x10, RZ ;  /* 0x000000104e4a7819 */ /* 0x000fe200000006ff */
[C---:B------:R-:W-:Y:S01]  /*6160*/  FMUL R31, R47.reuse, R31 ;  /* 0x0000001f2f1f7220 */ /* 0x040fe20000400000 */
[----:B------:R-:W-:Y:S01]  /*6170*/  FFMA R24, R48, R70, R24 ;  /* 0x0000004630187223 */ /* 0x000fe20000000018 */
[----:B------:R-:W-:Y:S01]  /*6180*/  LOP3.LUT R75, R78, 0xffff0000, RZ, 0xc0, !PT ;  /* 0xffff00004e4b7812 */ /* 0x000fe200078ec0ff */
[----:B------:R-:W-:Y:S01]  /*6190*/  FMUL R28, R47, R32 ;  /* 0x000000202f1c7220 */ /* 0x000fe20000400000 */
[C---:B------:R-:W-:Y:S01]  /*61a0*/  FFMA R25, R48.reuse, R71, R25 ;  /* 0x0000004730197223 */ /* 0x040fe20000000019 */
[----:B------:R-:W-:Y:S01]  /*61b0*/  SHF.L.U32 R76, R79, 0x10, RZ ;  /* 0x000000104f4c7819 */ /* 0x000fe200000006ff */
[----:B------:R-:W-:Y:S01]  /*61c0*/  FMUL R29, R47, R33 ;  /* 0x000000212f1d7220 */ /* 0x000fe20000400000 */
[----:B------:R-:W-:Y:S01]  /*61d0*/  F2FP.BF16.F32.PACK_AB R16, R17, R16 ;  /* 0x000000101110723e */ /* 0x000fe200000010ff */
[C---:B------:R-:W-:Y:S01]  /*61e0*/  FFMA R26, R48.reuse, R72, R26 ;  /* 0x00000048301a7223 */ /* 0x040fe2000000001a */
[----:B------:R-:W-:Y:S01]  /*61f0*/  LOP3.LUT R77, R79, 0xffff0000, RZ, 0xc0, !PT ;  /* 0xffff00004f4d7812 */ /* 0x000fe200078ec0ff */
[----:B------:R-:W-:Y:S01]  /*6200*/  FMUL R30, R47, R34 ;  /* 0x000000222f1e7220 */ /* 0x000fe20000400000 */
[----:B------:R-:W-:Y:S01]  /*6210*/  F2FP.BF16.F32.PACK_AB R17, R23, R18 ;  /* 0x000000121711723e */ /* 0x000fe200000010ff */
[C---:B------:R-:W-:Y:S01]  /*6220*/  FFMA R31, R48.reuse, R73, R31 ;  /* 0x00000049301f7223 */ /* 0x040fe2000000001f */
[----:B------:R-:W-:Y:S01]  /*6230*/  FMUL R35, R47, R35 ;  /* 0x000000232f237220 */ /* 0x000fe20000400000 */
[----:B------:R-:W-:Y:S01]  /*6240*/  F2FP.BF16.F32.PACK_AB R18, R21, R20 ;  /* 0x000000141512723e */ /* 0x000fe200000010ff */
[C---:B------:R-:W-:Y:S01]  /*6250*/  FFMA R28, R48.reuse, R74, R28 ;  /* 0x0000004a301c7223 */ /* 0x040fe2000000001c */
[----:B------:R-:W-:Y:S01]  /*6260*/  F2FP.BF16.F32.PACK_AB R19, R27, R22 ;  /* 0x000000161b13723e */ /* 0x000fe200000010ff */
[C---:B------:R-:W-:Y:S01]  /*6270*/  FFMA R29, R48.reuse, R75, R29 ;  /* 0x0000004b301d7223 */ /* 0x040fe2000000001d */
[C---:B------:R-:W-:Y:S01]  /*6280*/  FFMA R30, R48.reuse, R76, R30 ;  /* 0x0000004c301e7223 */ /* 0x040fe2000000001e */
[----:B------:R-:W-:Y:S01]  /*6290*/  FFMA R35, R48, R77, R35 ;  /* 0x0000004d30237223 */ /* 0x000fe20000000023 */
[----:B------:R-:W-:Y:S01]  /*62a0*/  F2FP.BF16.F32.PACK_AB R24, R25, R24 ;  /* 0x000000181918723e */ /* 0x000fe200000010ff */
[----:B------:R1:W-:Y:S01]  /*62b0*/  STS.128 [R112+0x20], R16 ;  /* 0x0000201070007388 */ /* 0x0003e20000000c00 */
[----:B------:R-:W-:Y:S02]  /*62c0*/  F2FP.BF16.F32.PACK_AB R25, R31, R26 ;  /* 0x0000001a1f19723e */ /* 0x000fe400000010ff */
[----:B------:R-:W-:Y:S02]  /*62d0*/  F2FP.BF16.F32.PACK_AB R26, R29, R28 ;  /* 0x0000001c1d1a723e */ /* 0x000fe400000010ff */
[----:B------:R-:W-:Y:S05]  /*62e0*/  F2FP.BF16.F32.PACK_AB R27, R35, R30 ;  /* 0x0000001e231b723e */ /* 0x000fea00000010ff */
[----:B------:R1:W-:Y:S01]  /*62f0*/  STS.128 [R111+0x30], R24 ;  /* 0x000030186f007388 */ /* 0x0003e20000000c00 */
[----:B------:R-:W-:Y:S01]  /*6300*/  @!PT LDS RZ, [RZ] ;  /* 0x00000000fffff984 */ /* 0x000fe20000000800 */
[----:B------:R-:W-:Y:S01]  /*6310*/  @!PT LDS RZ, [RZ] ;  /* 0x00000000fffff984 */ /* 0x000fe20000000800 */
[----:B------:R-:W-:Y:S01]  /*6320*/  @!PT LDS RZ, [RZ] ;  /* 0x00000000fffff984 */ /* 0x000fe20000000800 */
[----:B------:R-:W-:Y:S01]  /*6330*/  @!PT LDS RZ, [RZ] ;  /* 0x00000000fffff984 */ /* 0x000fe20000000800 */
[----:B------:R3:W-:Y:S07]  /*6340*/  MEMBAR.ALL.CTA ;  /* 0x0000000000007992 */ /* 0x0007ee0000008000 */
[----:B---3--:R-:W3:Y:S02]  /*6350*/  FENCE.VIEW.ASYNC.S ;  /* 0x00000000000073c6 */ /* 0x008ee40000000000 */
[----:B---3--:R-:W-:Y:S06]  /*6360*/  BAR.SYNC.DEFER_BLOCKING 0x1, 0x80 ;  /* 0x0042000000007b1d */ /* 0x008fec0000010000 */
[----:B------:R-:W-:Y:S05]  /*6370*/  @P0 BRA `(.L_x_100) ;  /* 0x00000000002c0947 */ /* 0x000fea0003800000 */
[----:B------:R-:W-:Y:S01]  /*6380*/  R2UR UR12, R92 ;  /* 0x000000005c0c72ca */ /* 0x000fe200000e0000 */
[----:B------:R-:W-:Y:S01]  /*6390*/  UIADD3 UR10, UP0, UPT, UR46, 0x680, URZ ;  /* 0x000006802e0a7890 */ /* 0x000fe2000ff1e0ff */
[----:B------:R-:W-:Y:S01]  /*63a0*/  R2UR UR9, R93 ;  /* 0x000000005d0972ca */ /* 0x000fe200000e0000 */
[----:B------:R-:W-:Y:S01]  /*63b0*/  UMOV UR7, UR36 ;  /* 0x0000002400077c82 */ /* 0x000fe20008000000 */
[----:B------:R-:W-:Y:S01]  /*63c0*/  R2UR UR8, R115 ;  /* 0x00000000730872ca */ /* 0x000fe200000e0000 */
[----:B------:R-:W-:Y:S08]  /*63d0*/  UIADD3.X UR11, UPT, UPT, URZ, UR47, URZ, UP0, !UPT ;  /* 0x0000002fff0b7290 */ /* 0x000ff000087fe4ff */
[----:B------:R-:W-:Y:S02]  /*63e0*/  USHF.L.U32 UR5, UR12, 0x5, URZ ;  /* 0x000000050c057899 */ /* 0x000fe400080006ff */
[----:B------:R-:W-:Y:S02]  /*63f0*/  USHF.L.U32 UR6, UR9, 0x7, URZ ;  /* 0x0000000709067899 */ /* 0x000fe400080006ff */
[----:B------:R-:W-:Y:S09]  /*6400*/  UIADD3 UR4, UPT, UPT, UR42, 0x200, UR8 ;  /* 0x000002002a047890 */ /* 0x000ff2000fffe008 */
[----:B------:R3:W-:Y:S02]  /*6410*/  UTMASTG.3D [UR4], [UR10] ;  /* 0x000000040a0073b5 */ /* 0x0007e40008010000 */
[----:B---3--:R0:W-:Y:S02]  /*6420*/  UTMACMDFLUSH ;  /* 0x00000000000079b7 */ /* 0x0081e40000000000 */
.L_x_100:
[----:B------:R-:W-:Y:S05]  /*6430*/  BSYNC.RECONVERGENT B0 ;  /* 0x0000000000007941 */ /* 0x000fea0003800200 */
.L_x_99:
[----:B------:R-:W-:Y:S04]  /*6440*/  BSSY.RECONVERGENT B0, `(.L_x_101) ;  /* 0x0000003000007945 */ /* 0x000fe80003800200 */
[----:B------:R-:W-:Y:S05]  /*6450*/  @P0 BRA `(.L_x_102) ;  /* 0x0000000000040947 */ /* 0x000fea0003800000 */
[----:B------:R-:W-:Y:S04]  /*6460*/  DEPBAR.LE SB0, 0x0 ;  /* 0x000080000000791a */ /* 0x000fe80000000000 */
.L_x_102:
[----:B------:R-:W-:Y:S05]  /*6470*/  BSYNC.RECONVERGENT B0 ;  /* 0x0000000000007941 */ /* 0x000fea0003800200 */
.L_x_101:
[----:B------:R-:W-:Y:S01]  /*6480*/  BAR.SYNC.DEFER_BLOCKING 0x1, 0x80 ;  /* 0x0042000000007b1d */ /* 0x000fe20000010000 */
[----:B------:R-:W-:Y:S01]  /*6490*/  UIADD3 UR43, UPT, UPT, UR43, 0x1, URZ ;  /* 0x000000012b2b7890 */ /* 0x000fe2000fffe0ff */
[----:B------:R-:W-:Y:S02]  /*64a0*/  IADD3 R45, PT, PT, R45, 0x1, RZ ;  /* 0x000000012d2d7810 */ /* 0x000fe40007ffe0ff */
[----:B------:R-:W-:Y:S01]  /*64b0*/  IADD3 R101, PT, PT, R101, 0x1, RZ ;  /* 0x0000000165657810 */ /* 0x000fe20007ffe0ff */
[----:B------:R-:W-:Y:S09]  /*64c0*/  UISETP.NE.AND UP0, UPT, UR43, URZ, UPT ;  /* 0x000000ff2b00728c */ /* 0x000ff2000bf05270 */
[----:B------:R-:W-:Y:S05]  /*64d0*/  BRA.U !UP0, `(.L_x_103) ;  /* 0x0000000108287547 */ /* 0x000fea000b800000 */
[----:B------:R-:W-:Y:S01]  /*64e0*/  ISETP.NE.AND P0, PT, R117, RZ, PT ;  /* 0x000000ff7500720c */ /* 0x000fe20003f05270 */
[----:B------:R-:W-:Y:S11]  /*64f0*/  IMAD.U32 R0, RZ, RZ, UR37 ;  /* 0x00000025ff007e24 */ /* 0x000ff6000f8e00ff */
[----:B------:R-:W-:Y:S01]  /*6500*/  @!UPT UIADD3 URZ, UPT, UPT, URZ, URZ, URZ ;  /* 0x000000fffffff290 */ /* 0x000fe2000fffe0ff */
[C---:B------:R-:W-:Y:S01]  /*6510*/  @P0 LEA R2, R100.reuse, UR42, 0x3 ;  /* 0x0000002a64020c11 */ /* 0x040fe2000f8e18ff */
[----:B------:R-:W-:Y:S04]  /*6520*/  VIADD R100, R100, 0x1 ;  /* 0x0000000164647836 */ /* 0x000fe80000000000 */
[----:B------:R-:W-:Y:S05]  /*6530*/  @P0 VIADD R2, R2, 0xb0 ;  /* 0x000000b002020836 */ /* 0x000fea0000000000 */
[----:B------:R-:W-:Y:S04]  /*6540*/  @P0 PRMT R0, R0, 0x654, R2 ;  /* 0x0000065400000816 */ /* 0x000fe80000000002 */
[----:B------:R3:W-:Y:S01]  /*6550*/  @P0 SYNCS.ARRIVE.TRANS64.RED.A1T0 RZ, [R0+URZ], RZ ;  /* 0x000000ff00ff09a7 */ /* 0x0007e200081004ff */
[C---:B------:R-:W-:Y:S04]  /*6560*/  ISETP.NE.AND P0, PT, R100.reuse, 0x2, PT ;  /* 0x000000026400780c */ /* 0x040fe80003f05270 */
[----:B------:R-:W-:Y:S09]  /*6570*/  SEL R100, R100, RZ, P0 ;  /* 0x000000ff64647207 */ /* 0x000ff20000000000 */
.L_x_103:
[----:B------:R-:W-:Y:S01]  /*6580*/  ISETP.NE.AND P3, PT, R110, RZ, PT ;  /* 0x000000ff6e00720c */ /* 0x000fe20003f65270 */
[----:B------:R-:W-:Y:S01]  /*6590*/  IMAD.IADD R92, R43, 0x1, R90 ;  /* 0x000000012b5c7824 */ /* 0x000fe200078e025a */
[----:B------:R-:W-:Y:S01]  /*65a0*/  ISETP.NE.AND P0, PT, R116, 0x2, PT ;  /* 0x000000027400780c */ /* 0x000fe20003f05270 */
[----:B------:R-:W-:Y:S01]  /*65b0*/  IMAD.IADD R93, R44, 0x1, R91 ;  /* 0x000000012c5d7824 */ /* 0x000fe200078e025b */
[----:B------:R-:W-:Y:S02]  /*65c0*/  ISETP.NE.AND P1, PT, R45, 0x4, PT ;  /* 0x000000042d00780c */ /* 0x000fe40003f25270 */
[----:B------:R-:W-:Y:S02]  /*65d0*/  ISETP.NE.AND P2, PT, R101, 0x2, PT ;  /* 0x000000026500780c */ /* 0x000fe40003f45270 */
[----:B------:R-:W-:Y:S02]  /*65e0*/  SEL R3, RZ, 0x1, P0 ;  /* 0x00000001ff037807 */ /* 0x000fe40000000000 */
[----:B------:R-:W-:Y:S02]  /*65f0*/  SEL R2, RZ, 0x1, P1 ;  /* 0x00000001ff027807 */ /* 0x000fe40000800000 */
[----:B---3--:R-:W-:Y:S02]  /*6600*/  SEL R0, RZ, 0x1, P2 ;  /* 0x00000001ff007807 */ /* 0x008fe40001000000 */
[----:B------:R-:W-:Y:S02]  /*6610*/  @P3 R2UR UR36, R99 ;  /* 0x00000000632432ca */ /* 0x000fe400000e0000 */
[----:B------:R-:W-:Y:S02]  /*6620*/  LOP3.LUT R102, R102, R3, RZ, 0x3c, !PT ;  /* 0x0000000366667212 */ /* 0x000fe400078e3cff */
[----:B------:R-:W-:Y:S02]  /*6630*/  LOP3.LUT R103, R103, R2, RZ, 0x3c, !PT ;  /* 0x0000000267677212 */ /* 0x000fe400078e3cff */
[----:B------:R-:W-:Y:S02]  /*6640*/  LOP3.LUT R104, R104, R0, RZ, 0x3c, !PT ;  /* 0x0000000068687212 */ /* 0x000fe400078e3cff */
[----:B------:R-:W-:Y:S02]  /*6650*/  SEL R116, R116, RZ, P0 ;  /* 0x000000ff74747207 */ /* 0x000fe40000000000 */
[----:B------:R-:W-:Y:S02]  /*6660*/  SEL R45, R45, RZ, P1 ;  /* 0x000000ff2d2d7207 */ /* 0x000fe40000800000 */
[----:B------:R-:W-:Y:S01]  /*6670*/  SEL R101, R101, RZ, P2 ;  /* 0x000000ff65657207 */ /* 0x000fe20001000000 */
[----:B------:R-:W-:Y:S06]  /*6680*/  @P3 BRA `(.L_x_104) ;  /* 0xffffffe400803947 */ /* 0x000fec000383ffff */
[----:B------:R-:W-:-:S09]  /*6690*/  UISETP.NE.AND UP0, UPT, UR45, URZ, UPT ;  /* 0x000000ff2d00728c */ /* 0x000fd2000bf05270 */
[----:B------:R-:W-:Y:S05]  /*66a0*/  BRA.U !UP0, `(.L_x_105) ;  /* 0x0000000108487547 */ /* 0x000fea000b800000 */
[----:B------:R-:W3:Y:S02]  /*66b0*/  LDCU.64 UR4, c[0x0][0x890] ;  /* 0x00011200ff0477ac */ /* 0x000ee40008000a00 */
[----:B---3--:R-:W-:-:S04]  /*66c0*/  UISETP.NE.U32.AND UP0, UPT, UR4, URZ, UPT ;  /* 0x000000ff0400728c */ /* 0x008fc8000bf05070 */
[----:B------:R-:W-:-:S09]  /*66d0*/  UISETP.NE.AND.EX UP0, UPT, UR5, URZ, UPT, UP0 ;  /* 0x000000ff0500728c */ /* 0x000fd2000bf05300 */
[----:B------:R-:W-:Y:S05]  /*66e0*/  BRA.U UP0, `(.L_x_106) ;  /* 0x00000001000c7547 */ /* 0x000fea000b800000 */
[----:B------:R-:W-:-:S13]  /*66f0*/  FSETP.NEU.AND P0, PT, R48, RZ, PT ;  /* 0x000000ff3000720b */ /* 0x000fda0003f0d000 */
[----:B------:R-:W-:Y:S05]  /*6700*/  @!P0 EXIT ;  /* 0x000000000000894d */ /* 0x000fea0003800000 */
[----:B------:R-:W-:Y:S05]  /*6710*/  BRA `(.L_x_105) ;  /* 0x00000000002c7947 */ /* 0x000fea0003800000 */
.L_x_106:
[----:B------:R-:W-:Y:S01]  /*6720*/  LOP3.LUT P0, RZ, R94, 0xff, RZ, 0xc0, !PT ;  /* 0x000000ff5eff7812 */ /* 0x000fe2000780c0ff */
[----:B------:R-:W-:-:S12]  /*6730*/  BSSY.RECONVERGENT B0, `(.L_x_105) ;  /* 0x0000009000007945 */ /* 0x000fd80003800200 */
[----:B------:R-:W-:Y:S05]  /*6740*/  @P0 BRA `(.L_x_107) ;  /* 0x0000000000140947 */ /* 0x000fea0003800000 */
[----:B------:R-:W3:Y:S02]  /*6750*/  LDCU.64 UR4, c[0x0][0x888] ;  /* 0x00011100ff0477ac */ /* 0x000ee40008000a00 */
[----:B---3--:R-:W-:-:S04]  /*6760*/  ISETP.NE.U32.AND P0, PT, RZ, UR4, PT ;  /* 0x00000004ff007c0c */ /* 0x008fc8000bf05070 */
[----:B------:R-:W-:-:S13]  /*6770*/  ISETP.NE.AND.EX P0, PT, RZ, UR5, PT, P0 ;  /* 0x00000005ff007c0c */ /* 0x000fda000bf05300 */
[----:B------:R-:W-:Y:S05]  /*6780*/  @!P0 EXIT ;  /* 0x000000000000894d */ /* 0x000fea0003800000 */
[----:B------:R-:W-:Y:S05]  /*6790*/  BRA `(.L_x_108) ;  /* 0x0000000000087947 */ /* 0x000fea0003800000 */
.L_x_107:
[----:B------:R-:W-:-:S13]  /*67a0*/  FSETP.NEU.AND P0, PT, R48, RZ, PT ;  /* 0x000000ff3000720b */ /* 0x000fda0003f0d000 */
[----:B------:R-:W-:Y:S05]  /*67b0*/  @!P0 EXIT ;  /* 0x000000000000894d */ /* 0x000fea0003800000 */
.L_x_108:
[----:B------:R-:W-:Y:S05]  /*67c0*/  BSYNC.RECONVERGENT B0 ;  /* 0x0000000000007941 */ /* 0x000fea0003800200 */
.L_x_105:
[----:B------:R-:W-:-:S04]  /*67d0*/  DEPBAR.LE SB0, 0x0 ;  /* 0x000080000000791a */ /* 0x000fc80000000000 */
[----:B------:R-:W-:Y:S05]  /*67e0*/  EXIT ;  /* 0x000000000000794d */ /* 0x000fea0003800000 */
.L_x_20:
[----:B--2---:R2:W1:Y:S02]  /*67f0*/  SYNCS.PHASECHK.TRANS64.TRYWAIT P0, [R2+URZ+0x140], R3 ;  /* 0x00014003020075a7 */ /* 0x00446400080011ff */
[----:B-1----:R-:W-:Y:S05]  /*6800*/  @!P0 NANOSLEEP.SYNCS 0x989680 ;  /* 0x009896800000895d */ /* 0x002fea0003900000 */
[----:B------:R-:W1:Y:S02]  /*6810*/  @!P0 SYNCS.PHASECHK.TRANS64 P0, [R2+URZ+0x140], R3 ;  /* 0x00014003020085a7 */ /* 0x000e6400080010ff */
[----:B-1----:R-:W-:Y:S05]  /*6820*/  @!P0 BRA `(.L_x_20) ;  /* 0xfffffffc00f08947 */ /* 0x002fea000383ffff */
[----:B------:R-:W-:Y:S05]  /*6830*/  BRA `(.L_x_109) ;  /* 0xffffffac00947947 */ /* 0x000fea000383ffff */
.L_x_23:
[----:B-1----:R-:W-:-:S07]  /*6840*/  MOV R2, UR33 ;  /* 0x0000002100027c02 */ /* 0x002fce0008000f00 */
.L_x_110:
[----:B-1----:R1:W2:Y:S02]  /*6850*/  SYNCS.PHASECHK.TRANS64.TRYWAIT P0, [R2+URZ+0x50], R4 ;  /* 0x00005004020075a7 */ /* 0x0022a400080011ff */
[----:B--2---:R-:W-:Y:S05]  /*6860*/  @!P0 NANOSLEEP.SYNCS 0x989680 ;  /* 0x009896800000895d */ /* 0x004fea0003900000 */
[----:B------:R-:W2:Y:S02]  /*6870*/  @!P0 SYNCS.PHASECHK.TRANS64 P0, [R2+URZ+0x50], R4 ;  /* 0x00005004020085a7 */ /* 0x000ea400080010ff */
[----:B--2---:R-:W-:Y:S05]  /*6880*/  @!P0 BRA `(.L_x_110) ;  /* 0xfffffffc00f08947 */ /* 0x004fea000383ffff */
[----:B------:R-:W-:Y:S05]  /*6890*/  BRA `(.L_x_22) ;  /* 0xffffffac00e47947 */ /* 0x000fea000383ffff */
.L_x_29:
[----:B-1----:R-:W-:-:S07]  /*68a0*/  MOV R2, UR17 ;  /* 0x0000001100027c02 */ /* 0x002fce0008000f00 */
.L_x_111:
[----:B-1----:R1:W2:Y:S02]  /*68b0*/  SYNCS.PHASECHK.TRANS64.TRYWAIT P0, [R2+URZ+0x50], R4 ;  /* 0x00005004020075a7 */ /* 0x0022a400080011ff */
[----:B--2---:R-:W-:Y:S05]  /*68c0*/  @!P0 NANOSLEEP.SYNCS 0x989680 ;  /* 0x009896800000895d */ /* 0x004fea0003900000 */
[----:B------:R-:W2:Y:S02]  /*68d0*/  @!P0 SYNCS.PHASECHK.TRANS64 P0, [R2+URZ+0x50], R4 ;  /* 0x00005004020085a7 */ /* 0x000ea400080010ff */
[----:B--2---:R-:W-:Y:S05]  /*68e0*/  @!P0 BRA `(.L_x_111) ;  /* 0xfffffffc00f08947 */ /* 0x004fea000383ffff */
[----:B------:R-:W-:Y:S05]  /*68f0*/  BRA `(.L_x_28) ;  /* 0xffffffb0008c7947 */ /* 0x000fea000383ffff */
.L_x_33:
[----:B-1----:R1:W2:Y:S02]  /*6900*/  SYNCS.PHASECHK.TRANS64.TRYWAIT P0, [R2+URZ+0xd0], R3 ;  /* 0x0000d003020075a7 */ /* 0x0022a400080011ff */
[----:B--2---:R-:W-:Y:S05]  /*6910*/  @!P0 NANOSLEEP.SYNCS 0x989680 ;  /* 0x009896800000895d */ /* 0x004fea0003900000 */
[----:B------:R-:W2:Y:S02]  /*6920*/  @!P0 SYNCS.PHASECHK.TRANS64 P0, [R2+URZ+0xd0], R3 ;  /* 0x0000d003020085a7 */ /* 0x000ea400080010ff */
[----:B--2---:R-:W-:Y:S05]  /*6930*/  @!P0 BRA `(.L_x_33) ;  /* 0xfffffffc00f08947 */ /* 0x004fea000383ffff */
[----:B------:R-:W-:Y:S05]  /*6940*/  BRA `(.L_x_112) ;  /* 0xffffffb4001c7947 */ /* 0x000fea000383ffff */
.L_x_37:
[----:B----4-:R-:W-:-:S07]  /*6950*/  MOV R0, UR5 ;  /* 0x0000000500007c02 */ /* 0x010fce0008000f00 */
.L_x_113:
[----:B-1----:R1:W2:Y:S02]  /*6960*/  SYNCS.PHASECHK.TRANS64.TRYWAIT P0, [R0+URZ], R2 ;  /* 0x00000002000075a7 */ /* 0x0022a400080011ff */
[----:B--2---:R-:W-:Y:S05]  /*6970*/  @!P0 NANOSLEEP.SYNCS 0x989680 ;  /* 0x009896800000895d */ /* 0x004fea0003900000 */
[----:B------:R-:W2:Y:S02]  /*6980*/  @!P0 SYNCS.PHASECHK.TRANS64 P0, [R0+URZ], R2 ;  /* 0x00000002000085a7 */ /* 0x000ea400080010ff */
[----:B--2---:R-:W-:Y:S05]  /*6990*/  @!P0 BRA `(.L_x_113) ;  /* 0xfffffffc00f08947 */ /* 0x004fea000383ffff */
[----:B------:R-:W-:Y:S05]  /*69a0*/  BRA `(.L_x_114) ;  /* 0xffffffb8008c7947 */ /* 0x000fea000383ffff */
.L_x_38:
[----:B----4-:R-:W-:-:S07]  /*69b0*/  MOV R0, UR5 ;  /* 0x0000000500007c02 */ /* 0x010fce0008000f00 */
.L_x_115:
[----:B-1----:R1:W2:Y:S02]  /*69c0*/  SYNCS.PHASECHK.TRANS64.TRYWAIT P0, [R0+URZ], R3 ;  /* 0x00000003000075a7 */ /* 0x0022a400080011ff */
[----:B--2---:R-:W-:Y:S05]  /*69d0*/  @!P0 NANOSLEEP.SYNCS 0x989680 ;  /* 0x009896800000895d */ /* 0x004fea0003900000 */
[----:B------:R-:W2:Y:S02]  /*69e0*/  @!P0 SYNCS.PHASECHK.TRANS64 P0, [R0+URZ], R3 ;  /* 0x00000003000085a7 */ /* 0x000ea400080010ff */
[----:B--2---:R-:W-:Y:S05]  /*69f0*/  @!P0 BRA `(.L_x_115) ;  /* 0xfffffffc00f08947 */ /* 0x004fea000383ffff */
[----:B------:R-:W-:Y:S05]  /*6a00*/  BRA `(.L_x_116) ;  /* 0xffffffb800987947 */ /* 0x000fea000383ffff */
.L_x_39:
[----:B----4-:R-:W-:-:S07]  /*6a10*/  MOV R0, UR5 ;  /* 0x0000000500007c02 */ /* 0x010fce0008000f00 */
.L_x_117:
[----:B-1----:R1:W2:Y:S02]  /*6a20*/  SYNCS.PHASECHK.TRANS64.TRYWAIT P0, [R0+URZ], R3 ;  /* 0x00000003000075a7 */ /* 0x0022a400080011ff */
[----:B--2---:R-:W-:Y:S05]  /*6a30*/  @!P0 NANOSLEEP.SYNCS 0x989680 ;  /* 0x009896800000895d */ /* 0x004fea0003900000 */
[----:B------:R-:W2:Y:S02]  /*6a40*/  @!P0 SYNCS.PHASECHK.TRANS64 P0, [R0+URZ], R3 ;  /* 0x00000003000085a7 */ /* 0x000ea400080010ff */
[----:B--2---:R-:W-:Y:S05]  /*6a50*/  @!P0 BRA `(.L_x_117) ;  /* 0xfffffffc00f08947 */ /* 0x004fea000383ffff */
[----:B------:R-:W-:Y:S05]  /*6a60*/  BRA `(.L_x_118) ;  /* 0xffffffb800a47947 */ /* 0x000fea000383ffff */
.L_x_40:
[----:B----4-:R-:W-:-:S07]  /*6a70*/  MOV R0, UR5 ;  /* 0x0000000500007c02 */ /* 0x010fce0008000f00 */
.L_x_119:
[----:B-1----:R1:W2:Y:S02]  /*6a80*/  SYNCS.PHASECHK.TRANS64.TRYWAIT P0, [R0+URZ], R3 ;  /* 0x00000003000075a7 */ /* 0x0022a400080011ff */
[----:B--2---:R-:W-:Y:S05]  /*6a90*/  @!P0 NANOSLEEP.SYNCS 0x989680 ;  /* 0x009896800000895d */ /* 0x004fea0003900000 */
[----:B------:R-:W2:Y:S02]  /*6aa0*/  @!P0 SYNCS.PHASECHK.TRANS64 P0, [R0+URZ], R3 ;  /* 0x00000003000085a7 */ /* 0x000ea400080010ff */
[----:B--2---:R-:W-:Y:S05]  /*6ab0*/  @!P0 BRA `(.L_x_119) ;  /* 0xfffffffc00f08947 */ /* 0x004fea000383ffff */
[----:B------:R-:W-:Y:S05]  /*6ac0*/  BRA `(.L_x_120) ;  /* 0xffffffb800b07947 */ /* 0x000fea000383ffff */
.L_x_41:
[----:B----4-:R-:W-:-:S07]  /*6ad0*/  MOV R0, UR5 ;  /* 0x0000000500007c02 */ /* 0x010fce0008000f00 */
.L_x_121:
[----:B-1----:R1:W2:Y:S02]  /*6ae0*/  SYNCS.PHASECHK.TRANS64.TRYWAIT P0, [R0+URZ], R3 ;  /* 0x00000003000075a7 */ /* 0x0022a400080011ff */
[----:B--2---:R-:W-:Y:S05]  /*6af0*/  @!P0 NANOSLEEP.SYNCS 0x989680 ;  /* 0x009896800000895d */ /* 0x004fea0003900000 */
[----:B------:R-:W2:Y:S02]  /*6b00*/  @!P0 SYNCS.PHASECHK.TRANS64 P0, [R0+URZ], R3 ;  /* 0x00000003000085a7 */ /* 0x000ea400080010ff */
[----:B--2---:R-:W-:Y:S05]  /*6b10*/  @!P0 BRA `(.L_x_121) ;  /* 0xfffffffc00f08947 */ /* 0x004fea000383ffff */
[----:B------:R-:W-:Y:S05]  /*6b20*/  BRA `(.L_x_122) ;  /* 0xffffffb800bc7947 */ /* 0x000fea000383ffff */
.L_x_42:
[----:B----4-:R-:W-:-:S07]  /*6b30*/  MOV R0, UR5 ;  /* 0x0000000500007c02 */ /* 0x010fce0008000f00 */
.L_x_123:
[----:B-1----:R1:W2:Y:S02]  /*6b40*/  SYNCS.PHASECHK.TRANS64.TRYWAIT P0, [R0+URZ], R3 ;  /* 0x00000003000075a7 */ /* 0x0022a400080011ff */
[----:B--2---:R-:W-:Y:S05]  /*6b50*/  @!P0 NANOSLEEP.SYNCS 0x989680 ;  /* 0x009896800000895d */ /* 0x004fea0003900000 */
[----:B------:R-:W2:Y:S02]  /*6b60*/  @!P0 SYNCS.PHASECHK.TRANS64 P0, [R0+URZ], R3 ;  /* 0x00000003000085a7 */ /* 0x000ea400080010ff */
[----:B--2---:R-:W-:Y:S05]  /*6b70*/  @!P0 BRA `(.L_x_123) ;  /* 0xfffffffc00f08947 */ /* 0x004fea000383ffff */
[----:B------:R-:W-:Y:S05]  /*6b80*/  BRA `(.L_x_124) ;  /* 0xffffffb800c87947 */ /* 0x000fea000383ffff */
.L_x_43:
[----:B----4-:R-:W-:-:S07]  /*6b90*/  MOV R0, UR5 ;  /* 0x0000000500007c02 */ /* 0x010fce0008000f00 */
.L_x_125:
[----:B-1----:R1:W2:Y:S02]  /*6ba0*/  SYNCS.PHASECHK.TRANS64.TRYWAIT P0, [R0+URZ], R3 ;  /* 0x00000003000075a7 */ /* 0x0022a400080011ff */
[----:B--2---:R-:W-:Y:S05]  /*6bb0*/  @!P0 NANOSLEEP.SYNCS 0x989680 ;  /* 0x009896800000895d */ /* 0x004fea0003900000 */
[----:B------:R-:W2:Y:S02]  /*6bc0*/  @!P0 SYNCS.PHASECHK.TRANS64 P0, [R0+URZ], R3 ;  /* 0x00000003000085a7 */ /* 0x000ea400080010ff */
[----:B--2---:R-:W-:Y:S05]  /*6bd0*/  @!P0 BRA `(.L_x_125) ;  /* 0xfffffffc00f08947 */ /* 0x004fea000383ffff */
[----:B------:R-:W-:Y:S05]  /*6be0*/  BRA `(.L_x_126) ;  /* 0xffffffb800d47947 */ /* 0x000fea000383ffff */
.L_x_44:
[----:B----4-:R-:W-:-:S07]  /*6bf0*/  MOV R0, UR5 ;  /* 0x0000000500007c02 */ /* 0x010fce0008000f00 */
.L_x_127:
[----:B-1----:R1:W2:Y:S02]  /*6c00*/  SYNCS.PHASECHK.TRANS64.TRYWAIT P0, [R0+URZ], R3 ;  /* 0x00000003000075a7 */ /* 0x0022a400080011ff */
[----:B--2---:R-:W-:Y:S05]  /*6c10*/  @!P0 NANOSLEEP.SYNCS 0x989680 ;  /* 0x009896800000895d */ /* 0x004fea0003900000 */
[----:B------:R-:W2:Y:S02]  /*6c20*/  @!P0 SYNCS.PHASECHK.TRANS64 P0, [R0+URZ], R3 ;  /* 0x00000003000085a7 */ /* 0x000ea400080010ff */
[----:B--2---:R-:W-:Y:S05]  /*6c30*/  @!P0 BRA `(.L_x_127) ;  /* 0xfffffffc00f08947 */ /* 0x004fea000383ffff */
[----:B------:R-:W-:Y:S05]  /*6c40*/  BRA `(.L_x_128) ;  /* 0xffffffb800e07947 */ /* 0x000fea000383ffff */
.L_x_45:
[----:B----4-:R-:W-:-:S07]  /*6c50*/  MOV R0, UR5 ;  /* 0x0000000500007c02 */ /* 0x010fce0008000f00 */
.L_x_129:
[----:B-1----:R1:W2:Y:S02]  /*6c60*/  SYNCS.PHASECHK.TRANS64.TRYWAIT P0, [R0+URZ], R3 ;  /* 0x00000003000075a7 */ /* 0x0022a400080011ff */
[----:B--2---:R-:W-:Y:S05]  /*6c70*/  @!P0 NANOSLEEP.SYNCS 0x989680 ;  /* 0x009896800000895d */ /* 0x004fea0003900000 */
[----:B------:R-:W2:Y:S02]  /*6c80*/  @!P0 SYNCS.PHASECHK.TRANS64 P0, [R0+URZ], R3 ;  /* 0x00000003000085a7 */ /* 0x000ea400080010ff */
[----:B--2---:R-:W-:Y:S05]  /*6c90*/  @!P0 BRA `(.L_x_129) ;  /* 0xfffffffc00f08947 */ /* 0x004fea000383ffff */
[----:B------:R-:W-:Y:S05]  /*6ca0*/  BRA `(.L_x_130) ;  /* 0xffffffb800ec7947 */ /* 0x000fea000383ffff */
.L_x_48:
[----:B-1----:R1:W2:Y:S02]  /*6cb0*/  SYNCS.PHASECHK.TRANS64.TRYWAIT P0, [R0+URZ+0x130], R4 ;  /* 0x00013004000075a7 */ /* 0x0022a400080011ff */
[----:B--2---:R-:W-:Y:S05]  /*6cc0*/  @!P0 NANOSLEEP.SYNCS 0x989680 ;  /* 0x009896800000895d */ /* 0x004fea0003900000 */
[----:B------:R-:W2:Y:S02]  /*6cd0*/  @!P0 SYNCS.PHASECHK.TRANS64 P0, [R0+URZ+0x130], R4 ;  /* 0x00013004000085a7 */ /* 0x000ea400080010ff */
[----:B--2---:R-:W-:Y:S05]  /*6ce0*/  @!P0 BRA `(.L_x_48) ;  /* 0xfffffffc00f08947 */ /* 0x004fea000383ffff */
[----:B------:R-:W-:Y:S05]  /*6cf0*/  BRA `(.L_x_131) ;  /* 0xffffffbc00487947 */ /* 0x000fea000383ffff */
.L_x_49:
[----:B------:R-:W-:-:S07]  /*6d00*/  MOV R0, UR5 ;  /* 0x0000000500007c02 */ /* 0x000fce0008000f00 */
.L_x_132:
[----:B-1----:R1:W2:Y:S02]  /*6d10*/  SYNCS.PHASECHK.TRANS64.TRYWAIT P0, [R0+URZ+0xe0], R5 ;  /* 0x0000e005000075a7 */ /* 0x0022a400080011ff */
[----:B--2---:R-:W-:Y:S05]  /*6d20*/  @!P0 NANOSLEEP.SYNCS 0x989680 ;  /* 0x009896800000895d */ /* 0x004fea0003900000 */
[----:B------:R-:W2:Y:S02]  /*6d30*/  @!P0 SYNCS.PHASECHK.TRANS64 P0, [R0+URZ+0xe0], R5 ;  /* 0x0000e005000085a7 */ /* 0x000ea400080010ff */
[----:B--2---:R-:W-:Y:S05]  /*6d40*/  @!P0 BRA `(.L_x_132) ;  /* 0xfffffffc00f08947 */ /* 0x004fea000383ffff */
[----:B------:R-:W-:Y:S05]  /*6d50*/  BRA `(.L_x_133) ;  /* 0xffffffbc00587947 */ /* 0x000fea000383ffff */
.L_x_50:
[----:B-1----:R1:W2:Y:S02]  /*6d60*/  SYNCS.PHASECHK.TRANS64.TRYWAIT P1, [R0+URZ+0xd0], R4 ;  /* 0x0000d004000075a7 */ /* 0x0022a400080211ff */
[----:B--2---:R-:W-:Y:S05]  /*6d70*/  @!P1 NANOSLEEP.SYNCS 0x989680 ;  /* 0x009896800000995d */ /* 0x004fea0003900000 */
[----:B------:R-:W2:Y:S02]  /*6d80*/  @!P1 SYNCS.PHASECHK.TRANS64 P1, [R0+URZ+0xd0], R4 ;  /* 0x0000d004000095a7 */ /* 0x000ea400080210ff */
[----:B--2---:R-:W-:Y:S05]  /*6d90*/  @!P1 BRA `(.L_x_50) ;  /* 0xfffffffc00f09947 */ /* 0x004fea000383ffff */
[----:B------:R-:W-:Y:S05]  /*6da0*/  BRA `(.L_x_134) ;  /* 0xffffffbc00887947 */ /* 0x000fea000383ffff */
.L_x_53:
[----:B------:R-:W-:-:S07]  /*6db0*/  MOV R0, UR5 ;  /* 0x0000000500007c02 */ /* 0x000fce0008000f00 */
.L_x_135:
[----:B-1----:R1:W2:Y:S02]  /*6dc0*/  SYNCS.PHASECHK.TRANS64.TRYWAIT P0, [R0+URZ+0xe0], R2 ;  /* 0x0000e002000075a7 */ /* 0x0022a400080011ff */
[----:B--2---:R-:W-:Y:S05]  /*6dd0*/  @!P0 NANOSLEEP.SYNCS 0x989680 ;  /* 0x009896800000895d */ /* 0x004fea0003900000 */
[----:B------:R-:W2:Y:S02]  /*6de0*/  @!P0 SYNCS.PHASECHK.TRANS64 P0, [R0+URZ+0xe0], R2 ;  /* 0x0000e002000085a7 */ /* 0x000ea400080010ff */
[----:B--2---:R-:W-:Y:S05]  /*6df0*/  @!P0 BRA `(.L_x_135) ;  /* 0xfffffffc00f08947 */ /* 0x004fea000383ffff */
[----:B------:R-:W-:Y:S05]  /*6e00*/  BRA `(.L_x_52) ;  /* 0xffffffbc00dc7947 */ /* 0x000fea000383ffff */
.L_x_60:
[----:B-1----:R1:W2:Y:S02]  /*6e10*/  SYNCS.PHASECHK.TRANS64.TRYWAIT P1, [R0+URZ+0xd0], R2 ;  /* 0x0000d002000075a7 */ /* 0x0022a400080211ff */
[----:B--2---:R-:W-:Y:S05]  /*6e20*/  @!P1 NANOSLEEP.SYNCS 0x989680 ;  /* 0x009896800000995d */ /* 0x004fea0003900000 */
[----:B------:R-:W2:Y:S02]  /*6e30*/  @!P1 SYNCS.PHASECHK.TRANS64 P1, [R0+URZ+0xd0], R2 ;  /* 0x0000d002000095a7 */ /* 0x000ea400080210ff */
[----:B--2---:R-:W-:Y:S05]  /*6e40*/  @!P1 BRA `(.L_x_60) ;  /* 0xfffffffc00f09947 */ /* 0x004fea000383ffff */
[----:B------:R-:W-:Y:S05]  /*6e50*/  BRA `(.L_x_136) ;  /* 0xffffffc4004c7947 */ /* 0x000fea000383ffff */
.L_x_61:
[----:B------:R-:W-:-:S07]  /*6e60*/  MOV R2, UR7 ;  /* 0x0000000700027c02 */ /* 0x000fce0008000f00 */
.L_x_137:
[----:B-1----:R1:W2:Y:S02]  /*6e70*/  SYNCS.PHASECHK.TRANS64.TRYWAIT P0, [R2+URZ+0x110], R0 ;  /* 0x00011000020075a7 */ /* 0x0022a400080011ff */
[----:B--2---:R-:W-:Y:S05]  /*6e80*/  @!P0 NANOSLEEP.SYNCS 0x989680 ;  /* 0x009896800000895d */ /* 0x004fea0003900000 */
[----:B------:R-:W2:Y:S02]  /*6e90*/  @!P0 SYNCS.PHASECHK.TRANS64 P0, [R2+URZ+0x110], R0 ;  /* 0x00011000020085a7 */ /* 0x000ea400080010ff */
[----:B--2---:R-:W-:Y:S05]  /*6ea0*/  @!P0 BRA `(.L_x_137) ;  /* 0xfffffffc00f08947 */ /* 0x004fea000383ffff */
[----:B------:R-:W-:Y:S05]  /*6eb0*/  BRA `(.L_x_138) ;  /* 0xffffffc400847947 */ /* 0x000fea000383ffff */
.L_x_64:
[----:B------:R-:W-:Y:S07]  /*6ec0*/  MOV R0, UR6 ;  /* 0x0000000600007c02 */ /* 0x000fee0008000f00 */
.L_x_139:
[----:B-1----:R1:W2:Y:S02]  /*6ed0*/  SYNCS.PHASECHK.TRANS64.TRYWAIT P0, [R0+URZ], R2 ;  /* 0x00000002000075a7 */ /* 0x0022a400080011ff */
[----:B--2---:R-:W-:Y:S05]  /*6ee0*/  @!P0 NANOSLEEP.SYNCS 0x989680 ;  /* 0x009896800000895d */ /* 0x004fea0003900000 */
[----:B------:R-:W2:Y:S02]  /*6ef0*/  @!P0 SYNCS.PHASECHK.TRANS64 P0, [R0+URZ], R2 ;  /* 0x00000002000085a7 */ /* 0x000ea400080010ff */
[----:B--2---:R-:W-:Y:S05]  /*6f00*/  @!P0 BRA `(.L_x_139) ;  /* 0xfffffffc00f08947 */ /* 0x004fea000383ffff */
[----:B------:R-:W-:Y:S05]  /*6f10*/  BRA `(.L_x_63) ;  /* 0xffffffc400a07947 */ /* 0x000fea000383ffff */
.L_x_67:
[----:B------:R-:W-:-:S07]  /*6f20*/  MOV R0, UR6 ;  /* 0x0000000600007c02 */ /* 0x000fce0008000f00 */
.L_x_140:
[----:B--2---:R2:W4:Y:S02]  /*6f30*/  SYNCS.PHASECHK.TRANS64.TRYWAIT P0, [R0+URZ], R2 ;  /* 0x00000002000075a7 */ /* 0x00452400080011ff */
[----:B----4-:R-:W-:Y:S05]  /*6f40*/  @!P0 NANOSLEEP.SYNCS 0x989680 ;  /* 0x009896800000895d */ /* 0x010fea0003900000 */
[----:B------:R-:W4:Y:S02]  /*6f50*/  @!P0 SYNCS.PHASECHK.TRANS64 P0, [R0+URZ], R2 ;  /* 0x00000002000085a7 */ /* 0x000f2400080010ff */
[----:B----4-:R-:W-:Y:S05]  /*6f60*/  @!P0 BRA `(.L_x_140) ;  /* 0xfffffffc00f08947 */ /* 0x010fea000383ffff */
[----:B------:R-:W-:Y:S05]  /*6f70*/  BRA `(.L_x_141) ;  /* 0xffffffc8007c7947 */ /* 0x000fea000383ffff */
.L_x_68:
[----:B------:R-:W-:-:S07]  /*6f80*/  MOV R0, UR6 ;  /* 0x0000000600007c02 */ /* 0x000fce0008000f00 */
.L_x_142:
[----:B-1----:R1:W2:Y:S02]  /*6f90*/  SYNCS.PHASECHK.TRANS64.TRYWAIT P0, [R0+URZ], R3 ;  /* 0x00000003000075a7 */ /* 0x0022a400080011ff */
[----:B--2---:R-:W-:Y:S05]  /*6fa0*/  @!P0 NANOSLEEP.SYNCS 0x989680 ;  /* 0x009896800000895d */ /* 0x004fea0003900000 */
[----:B------:R-:W2:Y:S02]  /*6fb0*/  @!P0 SYNCS.PHASECHK.TRANS64 P0, [R0+URZ], R3 ;  /* 0x00000003000085a7 */ /* 0x000ea400080010ff */
[----:B--2---:R-:W-:Y:S05]  /*6fc0*/  @!P0 BRA `(.L_x_142) ;  /* 0xfffffffc00f08947 */ /* 0x004fea000383ffff */
[----:B------:R-:W-:Y:S05]  /*6fd0*/  BRA `(.L_x_143) ;  /* 0xffffffc800887947 */ /* 0x000fea000383ffff */
.L_x_69:
[----:B------:R-:W-:-:S07]  /*6fe0*/  MOV R0, UR6 ;  /* 0x0000000600007c02 */ /* 0x000fce0008000f00 */
.L_x_144:
[----:B-1----:R1:W2:Y:S02]  /*6ff0*/  SYNCS.PHASECHK.TRANS64.TRYWAIT P0, [R0+URZ], R3 ;  /* 0x00000003000075a7 */ /* 0x0022a400080011ff */
[----:B--2---:R-:W-:Y:S05]  /*7000*/  @!P0 NANOSLEEP.SYNCS 0x989680 ;  /* 0x009896800000895d */ /* 0x004fea0003900000 */
[----:B------:R-:W2:Y:S02]  /*7010*/  @!P0 SYNCS.PHASECHK.TRANS64 P0, [R0+URZ], R3 ;  /* 0x00000003000085a7 */ /* 0x000ea400080010ff */
[----:B--2---:R-:W-:Y:S05]  /*7020*/  @!P0 BRA `(.L_x_144) ;  /* 0xfffffffc00f08947 */ /* 0x004fea000383ffff */
[----:B------:R-:W-:Y:S05]  /*7030*/  BRA `(.L_x_145) ;  /* 0xffffffc800947947 */ /* 0x000fea000383ffff */
.L_x_70:
[----:B-1----:R-:W-:-:S07]  /*7040*/  MOV R0, UR7 ;  /* 0x0000000700007c02 */ /* 0x002fce0008000f00 */
.L_x_146:
[----:B-1----:R1:W2:Y:S02]  /*7050*/  SYNCS.PHASECHK.TRANS64.TRYWAIT P0, [R0+URZ], R2 ;  /* 0x00000002000075a7 */ /* 0x0022a400080011ff */
[----:B--2---:R-:W-:Y:S05]  /*7060*/  @!P0 NANOSLEEP.SYNCS 0x989680 ;  /* 0x009896800000895d */ /* 0x004fea0003900000 */
[----:B------:R-:W2:Y:S02]  /*7070*/  @!P0 SYNCS.PHASECHK.TRANS64 P0, [R0+URZ], R2 ;  /* 0x00000002000085a7 */ /* 0x000ea400080010ff */
[----:B--2---:R-:W-:Y:S05]  /*7080*/  @!P0 BRA `(.L_x_146) ;  /* 0xfffffffc00f08947 */ /* 0x004fea000383ffff */
[----:B------:R-:W-:Y:S05]  /*7090*/  BRA `(.L_x_147) ;  /* 0xffffffc800a07947 */ /* 0x000fea000383ffff */
.L_x_75:
[----:B--2---:R2:W3:Y:S02]  /*70a0*/  SYNCS.PHASECHK.TRANS64.TRYWAIT P0, [R0+URZ+0xd0], R2 ;  /* 0x0000d002000075a7 */ /* 0x0044e400080011ff */
[----:B---3--:R-:W-:Y:S05]  /*70b0*/  @!P0 NANOSLEEP.SYNCS 0x989680 ;  /* 0x009896800000895d */ /* 0x008fea0003900000 */
[----:B------:R-:W3:Y:S02]  /*70c0*/  @!P0 SYNCS.PHASECHK.TRANS64 P0, [R0+URZ+0xd0], R2 ;  /* 0x0000d002000085a7 */ /* 0x000ee400080010ff */
[----:B---3--:R-:W-:Y:S05]  /*70d0*/  @!P0 BRA `(.L_x_75) ;  /* 0xfffffffc00f08947 */ /* 0x008fea000383ffff */
[----:B------:R-:W-:Y:S05]  /*70e0*/  BRA `(.L_x_148) ;  /* 0xffffffcc009c7947 */ /* 0x000fea000383ffff */
.L_x_78:
[----:B------:R-:W-:Y:S07]  /*70f0*/  MOV R0, UR7 ;  /* 0x0000000700007c02 */ /* 0x000fee0008000f00 */
.L_x_149:
[----:B--2---:R2:W3:Y:S02]  /*7100*/  SYNCS.PHASECHK.TRANS64.TRYWAIT P0, [R0+URZ+0xc8], R2 ;  /* 0x0000c802000075a7 */ /* 0x0044e400080011ff */
[----:B---3--:R-:W-:Y:S05]  /*7110*/  @!P0 NANOSLEEP.SYNCS 0x989680 ;  /* 0x009896800000895d */ /* 0x008fea0003900000 */
[----:B------:R-:W3:Y:S02]  /*7120*/  @!P0 SYNCS.PHASECHK.TRANS64 P0, [R0+URZ+0xc8], R2 ;  /* 0x0000c802000085a7 */ /* 0x000ee400080010ff */
[----:B---3--:R-:W-:Y:S05]  /*7130*/  @!P0 BRA `(.L_x_149) ;  /* 0xfffffffc00f08947 */ /* 0x008fea000383ffff */
[----:B------:R-:W-:Y:S05]  /*7140*/  BRA `(.L_x_77) ;  /* 0xffffffd000847947 */ /* 0x000fea000383ffff */
.L_x_81:
[----:B------:R-:W-:Y:S07]  /*7150*/  MOV R0, UR13 ;  /* 0x0000000d00007c02 */ /* 0x000fee0008000f00 */
.L_x_150:
[----:B-1----:R1:W2:Y:S02]  /*7160*/  SYNCS.PHASECHK.TRANS64.TRYWAIT P2, [R0+URZ+0xb0], R30 ;  /* 0x0000b01e000075a7 */ /* 0x0022a400080411ff */
[----:B--2---:R-:W-:Y:S05]  /*7170*/  @!P2 NANOSLEEP.SYNCS 0x989680 ;  /* 0x009896800000a95d */ /* 0x004fea0003900000 */
[----:B------:R-:W2:Y:S02]  /*7180*/  @!P2 SYNCS.PHASECHK.TRANS64 P2, [R0+URZ+0xb0], R30 ;  /* 0x0000b01e0000a5a7 */ /* 0x000ea400080410ff */
[----:B--2---:R-:W-:Y:S05]  /*7190*/  @!P2 BRA `(.L_x_150) ;  /* 0xfffffffc00f0a947 */ /* 0x004fea000383ffff */
[----:B------:R-:W-:Y:S05]  /*71a0*/  BRA `(.L_x_151) ;  /* 0xffffffd400207947 */ /* 0x000fea000383ffff */
.L_x_83:
[----:B------:R-:W-:-:S07]  /*71b0*/  MOV R0, UR4 ;  /* 0x0000000400007c02 */ /* 0x000fce0008000f00 */
.L_x_152:
[----:B-1----:R1:W3:Y:S02]  /*71c0*/  SYNCS.PHASECHK.TRANS64.TRYWAIT P0, [R0+URZ], R2 ;  /* 0x00000002000075a7 */ /* 0x0022e400080011ff */
[----:B---3--:R-:W-:Y:S05]  /*71d0*/  @!P0 NANOSLEEP.SYNCS 0x989680 ;  /* 0x009896800000895d */ /* 0x008fea0003900000 */
[----:B------:R-:W3:Y:S02]  /*71e0*/  @!P0 SYNCS.PHASECHK.TRANS64 P0, [R0+URZ], R2 ;  /* 0x00000002000085a7 */ /* 0x000ee400080010ff */
[----:B---3--:R-:W-:Y:S05]  /*71f0*/  @!P0 BRA `(.L_x_152) ;  /* 0xfffffffc00f08947 */ /* 0x008fea000383ffff */
[----:B------:R-:W-:Y:S05]  /*7200*/  BRA `(.L_x_153) ;  /* 0xffffffd400bc7947 */ /* 0x000fea000383ffff */
.L_x_85:
[----:B--2---:R2:W4:Y:S02]  /*7210*/  SYNCS.PHASECHK.TRANS64.TRYWAIT P0, [R0+URZ+0xd0], R2 ;  /* 0x0000d002000075a7 */ /* 0x00452400080011ff */
[----:B----4-:R-:W-:Y:S05]  /*7220*/  @!P0 NANOSLEEP.SYNCS 0x989680 ;  /* 0x009896800000895d */ /* 0x010fea0003900000 */
[----:B------:R-:W4:Y:S02]  /*7230*/  @!P0 SYNCS.PHASECHK.TRANS64 P0, [R0+URZ+0xd0], R2 ;  /* 0x0000d002000085a7 */ /* 0x000f2400080010ff */
[----:B----4-:R-:W-:Y:S05]  /*7240*/  @!P0 BRA `(.L_x_85) ;  /* 0xfffffffc00f08947 */ /* 0x010fea000383ffff */
[----:B------:R-:W-:Y:S05]  /*7250*/  BRA `(.L_x_154) ;  /* 0xffffffd800a07947 */ /* 0x000fea000383ffff */
.L_x_95:
[----:B-1----:R1:W2:Y:S02]  /*7260*/  SYNCS.PHASECHK.TRANS64.TRYWAIT P1, [R3+URZ+0xa0], R0 ;  /* 0x0000a000030075a7 */ /* 0x0022a400080211ff */
[----:B--2---:R-:W-:Y:S05]  /*7270*/  @!P1 NANOSLEEP.SYNCS 0x989680 ;  /* 0x009896800000995d */ /* 0x004fea0003900000 */
[----:B------:R-:W2:Y:S02]  /*7280*/  @!P1 SYNCS.PHASECHK.TRANS64 P1, [R3+URZ+0xa0], R0 ;  /* 0x0000a000030095a7 */ /* 0x000ea400080210ff */
[----:B--2---:R-:W-:Y:S05]  /*7290*/  @!P1 BRA `(.L_x_95) ;  /* 0xfffffffc00f09947 */ /* 0x004fea000383ffff */
[----:B------:R-:W-:Y:S05]  /*72a0*/  BRA `(.L_x_94) ;  /* 0xffffffe400a87947 */ /* 0x000fea000383ffff */
.L_x_97:
[----:B------:R1:W1:Y:S02]  /*72b0*/  SYNCS.PHASECHK.TRANS64.TRYWAIT P1, [R16+URZ+0xf0], R4 ;  /* 0x0000f004100075a7 */ /* 0x00026400080211ff */
[----:B-1----:R-:W-:Y:S05]  /*72c0*/  @!P1 NANOSLEEP.SYNCS 0x989680 ;  /* 0x009896800000995d */ /* 0x002fea0003900000 */
[----:B------:R-:W1:Y:S02]  /*72d0*/  @!P1 SYNCS.PHASECHK.TRANS64 P1, [R16+URZ+0xf0], R4 ;  /* 0x0000f004100095a7 */ /* 0x000e6400080210ff */
[----:B-1----:R-:W-:Y:S05]  /*72e0*/  @!P1 BRA `(.L_x_97) ;  /* 0xfffffffc00f09947 */ /* 0x002fea000383ffff */
[----:B------:R-:W-:Y:S05]  /*72f0*/  BRA `(.L_x_96) ;  /* 0xffffffe400c47947 */ /* 0x000fea000383ffff */
        .weak           $__internal_0_$__cuda_sm10x_tcgen05_guardrail_trap_col_being_dealloced_not_returned_by_alloc
        .type           $__internal_0_$__cuda_sm10x_tcgen05_guardrail_trap_col_being_dealloced_not_returned_by_alloc,@function
        .size           $__internal_0_$__cuda_sm10x_tcgen05_guardrail_trap_col_being_dealloced_not_returned_by_alloc,($__internal_1_$__cuda_sm10x_tcgen05_guardrail_trap_phase_invalid_during_alloc - $__internal_0_$__cuda_sm10x_tcgen05_guardrail_trap_col_being_dealloced_not_returned_by_alloc)
$__internal_0_$__cuda_sm10x_tcgen05_guardrail_trap_col_being_dealloced_not_returned_by_alloc:
[----:B------:R-:W-:Y:S05]  /*7300*/  BPT.TRAP 0x1 ;  /* 0x000000040000795c */ /* 0x000fea0000300000 */
[----:B------:R-:W-:-:S04]  /*7310*/  HFMA2 R3, -RZ, RZ, 0, 0 ;  /* 0x00000000ff037431 */ /* 0x000fc800000001ff */
[----:B------:R-:W-:Y:S05]  /*7320*/  RET.REL.NODEC R2 `(_ZN7cutlass13device_kernelINS_4gemm6kernel13GemmUniversalIN4cute5tupleIJiiiiEEENS1_10collective13CollectiveMmaINS1_35MainloopSm100TmaUmmaWarpSpecializedILi10ELi2ELi4ENS5_IJNS4_1CILi1EEESB_SB_EEEEENS5_IJNSA_ILi128EEENSA_ILi32EEENSA_ILi64EEEEEENS_10bfloat16_tENS5_IJlSB_lEEESI_SJ_NS4_8TiledMMAINS4_8MMA_AtomIJNS4_20SM100_MMA_F16BF16_SSISI_SI_fLi128ELi32ELNS4_4UMMA5MajorE0ELSO_0ELNSN_7ScaleInE0ELSP_0EEEEEENS4_6LayoutISC_NS5_IJNSA_ILi0EEEST_ST_EEEEENS5_IJNS4_10UnderscoreESW_SW_EEEEENS4_13SM90_TMA_LOADENS4_14ComposedLayoutINS4_7SwizzleILi3ELi4ELi3EEENS4_18smem_ptr_flag_bitsILi16EEENSS_INS5_IJNSA_ILi8EEESG_EEENS5_IJSG_SB_EEEEEEEvNS4_8identityESZ_S19_vS1A_EENS_8epilogue10collective18CollectiveEpilogueINS1C_23Sm100TmaWarpSpecializedILi2ELi1ELi32ELb1ELb0EEEJSH_NS5_IJNSS_ISE_SB_EENSS_ISF_SB_EEEEESI_SJ_SI_SJ_NS1C_6fusion15FusionCallbacksIS1G_NS1K_17LinearCombinationISI_fSI_fLNS_15FloatRoundStyleE2EEESH_S1J_JEEENS4_5SM1004TMEM4LOAD26SM100_TMEM_LOAD_32dp32b32xESZ_NS10_INS11_ILi2ELi4ELi3EEES14_NSS_INS5_IJS15_SF_EEENS5_IJSF_SB_EEEEEEENS4_39AutoVectorizingCopyWithAssumedAlignmentILi128EEENS4_14SM90_TMA_STOREES1Y_S20_S20_EEEvvEEEEvNT_6ParamsE) ;  /* 0xffffff8c02347950 */ /* 0x000fea0003c3ffff */
        .weak           $__internal_1_$__cuda_sm10x_tcgen05_guardrail_trap_phase_invalid_during_alloc
        .type           $__internal_1_$__cuda_sm10x_tcgen05_guardrail_trap_phase_invalid_during_alloc,@function
        .size           $__internal_1_$__cuda_sm10x_tcgen05_guardrail_trap_phase_invalid_during_alloc,($__internal_2_$__cuda_sm10x_tcgen05_guardrail_trap_unallocated_columns_being_dealloced - $__internal_1_$__cuda_sm10x_tcgen05_guardrail_trap_phase_invalid_during_alloc)
$__internal_1_$__cuda_sm10x_tcgen05_guardrail_trap_phase_invalid_during_alloc:
[----:B------:R-:W-:Y:S05]  /*7330*/  BPT.TRAP 0x1 ;  /* 0x000000040000795c */ /* 0x000fea0000300000 */
[----:B------:R-:W-:-:S04]  /*7340*/  MOV R3, 0x0 ;  /* 0x0000000000037802 */ /* 0x000fc80000000f00 */
[----:B------:R-:W-:Y:S05]  /*7350*/  RET.REL.NODEC R2 `(_ZN7cutlass13device_kernelINS_4gemm6kernel13GemmUniversalIN4cute5tupleIJiiiiEEENS1_10collective13CollectiveMmaINS1_35MainloopSm100TmaUmmaWarpSpecializedILi10ELi2ELi4ENS5_IJNS4_1CILi1EEESB_SB_EEEEENS5_IJNSA_ILi128EEENSA_ILi32EEENSA_ILi64EEEEEENS_10bfloat16_tENS5_IJlSB_lEEESI_SJ_NS4_8TiledMMAINS4_8MMA_AtomIJNS4_20SM100_MMA_F16BF16_SSISI_SI_fLi128ELi32ELNS4_4UMMA5MajorE0ELSO_0ELNSN_7ScaleInE0ELSP_0EEEEEENS4_6LayoutISC_NS5_IJNSA_ILi0EEEST_ST_EEEEENS5_IJNS4_10UnderscoreESW_SW_EEEEENS4_13SM90_TMA_LOADENS4_14ComposedLayoutINS4_7SwizzleILi3ELi4ELi3EEENS4_18smem_ptr_flag_bitsILi16EEENSS_INS5_IJNSA_ILi8EEESG_EEENS5_IJSG_SB_EEEEEEEvNS4_8identityESZ_S19_vS1A_EENS_8epilogue10collective18CollectiveEpilogueINS1C_23Sm100TmaWarpSpecializedILi2ELi1ELi32ELb1ELb0EEEJSH_NS5_IJNSS_ISE_SB_EENSS_ISF_SB_EEEEESI_SJ_SI_SJ_NS1C_6fusion15FusionCallbacksIS1G_NS1K_17LinearCombinationISI_fSI_fLNS_15FloatRoundStyleE2EEESH_S1J_JEEENS4_5SM1004TMEM4LOAD26SM100_TMEM_LOAD_32dp32b32xESZ_NS10_INS11_ILi2ELi4ELi3EEES14_NSS_INS5_IJS15_SF_EEENS5_IJSF_SB_EEEEEEENS4_39AutoVectorizingCopyWithAssumedAlignmentILi128EEENS4_14SM90_TMA_STOREES1Y_S20_S20_EEEvvEEEEvNT_6ParamsE) ;  /* 0xffffff8c02287950 */ /* 0x000fea0003c3ffff */
        .weak           $__internal_2_$__cuda_sm10x_tcgen05_guardrail_trap_unallocated_columns_being_dealloced
        .type           $__internal_2_$__cuda_sm10x_tcgen05_guardrail_trap_unallocated_columns_being_dealloced,@function
        .size           $__internal_2_$__cuda_sm10x_tcgen05_guardrail_trap_unallocated_columns_being_dealloced,(.L_x_156 - $__internal_2_$__cuda_sm10x_tcgen05_guardrail_trap_unallocated_columns_being_dealloced)
$__internal_2_$__cuda_sm10x_tcgen05_guardrail_trap_unallocated_columns_being_dealloced:
[----:B------:R-:W-:Y:S05]  /*7360*/  BPT.TRAP 0x1 ;  /* 0x000000040000795c */ /* 0x000fea0000300000 */
[----:B------:R-:W-:-:S04]  /*7370*/  HFMA2 R3, -RZ, RZ, 0, 0 ;  /* 0x00000000ff037431 */ /* 0x000fc800000001ff */
[----:B------:R-:W-:Y:S05]  /*7380*/  RET.REL.NODEC R2 `(_ZN7cutlass13device_kernelINS_4gemm6kernel13GemmUniversalIN4cute5tupleIJiiiiEEENS1_10collective13CollectiveMmaINS1_35MainloopSm100TmaUmmaWarpSpecializedILi10ELi2ELi4ENS5_IJNS4_1CILi1EEESB_SB_EEEEENS5_IJNSA_ILi128EEENSA_ILi32EEENSA_ILi64EEEEEENS_10bfloat16_tENS5_IJlSB_lEEESI_SJ_NS4_8TiledMMAINS4_8MMA_AtomIJNS4_20SM100_MMA_F16BF16_SSISI_SI_fLi128ELi32ELNS4_4UMMA5MajorE0ELSO_0ELNSN_7ScaleInE0ELSP_0EEEEEENS4_6LayoutISC_NS5_IJNSA_ILi0EEEST_ST_EEEEENS5_IJNS4_10UnderscoreESW_SW_EEEEENS4_13SM90_TMA_LOADENS4_14ComposedLayoutINS4_7SwizzleILi3ELi4ELi3EEENS4_18smem_ptr_flag_bitsILi16EEENSS_INS5_IJNSA_ILi8EEESG_EEENS5_IJSG_SB_EEEEEEEvNS4_8identityESZ_S19_vS1A_EENS_8epilogue10collective18CollectiveEpilogueINS1C_23Sm100TmaWarpSpecializedILi2ELi1ELi32ELb1ELb0EEEJSH_NS5_IJNSS_ISE_SB_EENSS_ISF_SB_EEEEESI_SJ_SI_SJ_NS1C_6fusion15FusionCallbacksIS1G_NS1K_17LinearCombinationISI_fSI_fLNS_15FloatRoundStyleE2EEESH_S1J_JEEENS4_5SM1004TMEM4LOAD26SM100_TMEM_LOAD_32dp32b32xESZ_NS10_INS11_ILi2ELi4ELi3EEES14_NSS_INS5_IJS15_SF_EEENS5_IJSF_SB_EEEEEEENS4_39AutoVectorizingCopyWithAssumedAlignmentILi128EEENS4_14SM90_TMA_STOREES1Y_S20_S20_EEEvvEEEEvNT_6ParamsE) ;  /* 0xffffff8c021c7950 */ /* 0x000fea0003c3ffff */
.L_x_155:
[----:B------:R-:W-:-:S00]  /*7390*/  BRA `(.L_x_155) ;  /* 0xfffffffc00fc7947 */ /* 0x000fc0000383ffff */
[----:B------:R-:W-:-:S00]  /*73a0*/  NOP ;  /* 0x0000000000007918 */ /* 0x000fc00000000000 */
        /* <DEDUP_REMOVED lines=13> */
.L_x_156:


//--------------------- .nv.global.init           --------------------------
	.section	.nv.global.init,"aw",@progbits
.nv.global.init:
	.type		$str$27,@object
	.size		$str$27,($str$28 - $str$27)
$str$27:
        /*0000*/ 	.byte	0x28, 0x61, 0x64, 0x64, 0x72, 0x65, 0x73, 0x73, 0x20, 0x26, 0x20, 0x6d, 0x61, 0x73, 0x6b, 0x29
        /*0010*/ 	.byte	0x20, 0x3d, 0x3d, 0x20, 0x30, 0x00
	.type		$str$28,@object
	.size		$str$28,($str$26 - $str$28)
$str$28:
        /*0016*/ 	.byte	0x2f, 0x74, 0x6d, 0x70, 0x2f, 0x63, 0x75, 0x74, 0x6c, 0x61, 0x73, 0x73, 0x5f, 0x73, 0x77, 0x65
        /*0026*/ 	.byte	0x65, 0x70, 0x5f, 0x73, 0x72, 0x63, 0x2f, 0x69, 0x6e, 0x63, 0x6c, 0x75, 0x64, 0x65, 0x2f, 0x63
        /*0036*/ 	.byte	0x75, 0x74, 0x65, 0x2f, 0x70, 0x6f, 0x69, 0x6e, 0x74, 0x65, 0x72, 0x5f, 0x66, 0x6c, 0x61, 0x67
        /*0046*/ 	.byte	0x67, 0x65, 0x64, 0x2e, 0x68, 0x70, 0x70, 0x00
	.type		$str$26,@object
	.size		$str$26,($str$25 - $str$26)
$str$26:
        /*004e*/ 	.byte	0x2f, 0x74, 0x6d, 0x70, 0x2f, 0x63, 0x75, 0x74, 0x6c, 0x61, 0x73, 0x73, 0x5f, 0x73, 0x77, 0x65
        /*005e*/ 	.byte	0x65, 0x70, 0x5f, 0x73, 0x72, 0x63, 0x2f, 0x69, 0x6e, 0x63, 0x6c, 0x75, 0x64, 0x65, 0x2f, 0x63
        /*006e*/ 	.byte	0x75, 0x74, 0x65, 0x2f, 0x61, 0x74, 0x6f, 0x6d, 0x2f, 0x63, 0x6f, 0x70, 0x79, 0x5f, 0x74, 0x72
        /*007e*/ 	.byte	0x61, 0x69, 0x74, 0x73, 0x5f, 0x73, 0x6d, 0x31, 0x30, 0x30, 0x2e, 0x68, 0x70, 0x70, 0x00
	.type		$str$25,@object
	.size		$str$25,(__unnamed_1 - $str$25)
$str$25:
        /*008d*/ 	.byte	0x28, 0x28, 0x75, 0x69, 0x6e, 0x74, 0x33, 0x32, 0x5f, 0x74, 0x28, 0x74, 0x68, 0x72, 0x65, 0x61
        /*009d*/ 	.byte	0x64, 0x49, 0x64, 0x78, 0x2e, 0x78, 0x29, 0x20, 0x2f, 0x20, 0x33, 0x32, 0x29, 0x20, 0x25, 0x20
        /*00ad*/ 	.byte	0x34, 0x29, 0x20, 0x3d, 0x3d, 0x20, 0x28, 0x28, 0x28, 0x74, 0x6d, 0x65, 0x6d, 0x5f, 0x61, 0x64
        /*00bd*/ 	.byte	0x64, 0x72, 0x20, 0x3e, 0x3e, 0x20, 0x31, 0x36, 0x29, 0x20, 0x2f, 0x20, 0x33, 0x32, 0x29, 0x20
        /*00cd*/ 	.byte	0x25, 0x20, 0x34, 0x29, 0x00
	.type		__unnamed_1,@object
	.size		__unnamed_1,(__unnamed_2 - __unnamed_1)
__unnamed_1:
        /*00d2*/ 	.byte	0x61, 0x75, 0x74, 0x6f, 0x20, 0x63, 0x75, 0x74, 0x65, 0x3a, 0x3a, 0x61, 0x73, 0x5f, 0x70, 0x6f
        /* <DEDUP_REMOVED lines=24> */
        /*0262*/ 	.byte	0x34, 0x30, 0x39, 0x36, 0x3e, 0x3e, 0x3e, 0x3e, 0x5d, 0x00
	.type		__unnamed_2,@object
	.size		__unnamed_2,(.L_2 - __unnamed_2)
__unnamed_2:
        /* <DEDUP_REMOVED lines=42> */
        /*050c*/ 	.byte	0x3e, 0x3e, 0x5d, 0x00
.L_2:


//--------------------- .nv.shared._ZN7cutlass13device_kernelINS_4gemm6kernel13GemmUniversalIN4cute5tupleIJiiiiEEENS1_10collective13CollectiveMmaINS1_35MainloopSm100TmaUmmaWarpSpecializedILi10ELi2ELi4ENS5_IJNS4_1CILi1EEESB_SB_EEEEENS5_IJNSA_ILi128EEENSA_ILi32EEENSA_ILi64EEEEEENS_10bfloat16_tENS5_IJlSB_lEEESI_SJ_NS4_8TiledMMAINS4_8MMA_AtomIJNS4_20SM100_MMA_F16BF16_SSISI_SI_fLi128ELi32ELNS4_4UMMA5MajorE0ELSO_0ELNSN_7ScaleInE0ELSP_0EEEEEENS4_6LayoutISC_NS5_IJNSA_ILi0EEEST_ST_EEEEENS5_IJNS4_10UnderscoreESW_SW_EEEEENS4_13SM90_TMA_LOADENS4_14ComposedLayoutINS4_7SwizzleILi3ELi4ELi3EEENS4_18smem_ptr_flag_bitsILi16EEENSS_INS5_IJNSA_ILi8EEESG_EEENS5_IJSG_SB_EEEEEEEvNS4_8identityESZ_S19_vS1A_EENS_8epilogue10collective18CollectiveEpilogueINS1C_23Sm100TmaWarpSpecializedILi2ELi1ELi32ELb1ELb0EEEJSH_NS5_IJNSS_ISE_SB_EENSS_ISF_SB_EEEEESI_SJ_SI_SJ_NS1C_6fusion15FusionCallbacksIS1G_NS1K_17LinearCombinationISI_fSI_fLNS_15FloatRoundStyleE2EEESH_S1J_JEEENS4_5SM1004TMEM4LOAD26SM100_TMEM_LOAD_32dp32b32xESZ_NS10_INS11_ILi2ELi4ELi3EEES14_NSS_INS5_IJS15_SF_EEENS5_IJSF_SB_EEEEEEENS4_39AutoVectorizingCopyWithAssumedAlignmentILi128EEENS4_14SM90_TMA_STOREES1Y_S20_S20_EEEvvEEEEvNT_6ParamsE --------------------------
	.section	.nv.shared._ZN7cutlass13device_kernelINS_4gemm6kernel13GemmUniversalIN4cute5tupleIJiiiiEEENS1_10collective13CollectiveMmaINS1_35MainloopSm100TmaUmmaWarpSpecializedILi10ELi2ELi4ENS5_IJNS4_1CILi1EEESB_SB_EEEEENS5_IJNSA_ILi128EEENSA_ILi32EEENSA_ILi64EEEEEENS_10bfloat16_tENS5_IJlSB_lEEESI_SJ_NS4_8TiledMMAINS4_8MMA_AtomIJNS4_20SM100_MMA_F16BF16_SSISI_SI_fLi128ELi32ELNS4_4UMMA5MajorE0ELSO_0ELNSN_7ScaleInE0ELSP_0EEEEEENS4_6LayoutISC_NS5_IJNSA_ILi0EEEST_ST_EEEEENS5_IJNS4_10UnderscoreESW_SW_EEEEENS4_13SM90_TMA_LOADENS4_14ComposedLayoutINS4_7SwizzleILi3ELi4ELi3EEENS4_18smem_ptr_flag_bitsILi16EEENSS_INS5_IJNSA_ILi8EEESG_EEENS5_IJSG_SB_EEEEEEEvNS4_8identityESZ_S19_vS1A_EENS_8epilogue10collective18CollectiveEpilogueINS1C_23Sm100TmaWarpSpecializedILi2ELi1ELi32ELb1ELb0EEEJSH_NS5_IJNSS_ISE_SB_EENSS_ISF_SB_EEEEESI_SJ_SI_SJ_NS1C_6fusion15FusionCallbacksIS1G_NS1K_17LinearCombinationISI_fSI_fLNS_15FloatRoundStyleE2EEESH_S1J_JEEENS4_5SM1004TMEM4LOAD26SM100_TMEM_LOAD_32dp32b32xESZ_NS10_INS11_ILi2ELi4ELi3EEES14_NSS_INS5_IJS15_SF_EEENS5_IJSF_SB_EEEEEEENS4_39AutoVectorizingCopyWithAssumedAlignmentILi128EEENS4_14SM90_TMA_STOREES1Y_S20_S20_EEEvvEEEEvNT_6ParamsE,"aw",@nobits
	.sectionflags	@""
	.align	16
	.zero		1024


//--------------------- .nv.shared.reserved.0     --------------------------
	.section	.nv.shared.reserved.0,"aw",@nobits
	.weak		__nv_reservedSMEM_offset_0_alias
	.size		__nv_reservedSMEM_offset_0_alias, 0, 64
	.other		__nv_reservedSMEM_offset_0_alias,@"STO_CUDA_RESERVED_SHARED STV_DEFAULT"
__nv_reservedSMEM_offset_0_alias:
	.zero		0
.nv.shared.reserved.0:
	.zero		64
	.weak		__nv_reservedSMEM_tcgen05_partition
	.type		__nv_reservedSMEM_tcgen05_partition,@object
	.size		__nv_reservedSMEM_tcgen05_partition,(.L_0 - __nv_reservedSMEM_tcgen05_partition)
__nv_reservedSMEM_tcgen05_partition:
	.zero		32
.L_0:


//--------------------- .nv.global                --------------------------
	.section	.nv.global,"aw",@nobits
.nv.global:
	.type		_ZN40_INTERNAL_32061ddd_4_k_cu_2d9b0b80_163244cute1_E,@object
	.size		_ZN40_INTERNAL_32061ddd_4_k_cu_2d9b0b80_163244cute1_E,(_ZN40_INTERNAL_32061ddd_4_k_cu_2d9b0b80_163244cuda3std3__45__cpo6cbeginE - _ZN40_INTERNAL_32061ddd_4_k_cu_2d9b0b80_163244cute1_E)
_ZN40_INTERNAL_32061ddd_4_k_cu_2d9b0b80_163244cute1_E:
	.zero		1
	.type		_ZN40_INTERNAL_32061ddd_4_k_cu_2d9b0b80_163244cuda3std3__45__cpo6cbeginE,@object
	.size		_ZN40_INTERNAL_32061ddd_4_k_cu_2d9b0b80_163244cuda3std3__45__cpo6cbeginE,(_ZN40_INTERNAL_32061ddd_4_k_cu_2d9b0b80_163244cuda3std3__48in_placeE - _ZN40_INTERNAL_32061ddd_4_k_cu_2d9b0b80_163244cuda3std3__45__cpo6cbeginE)
_ZN40_INTERNAL_32061ddd_4_k_cu_2d9b0b80_163244cuda3std3__45__cpo6cbeginE:
	.zero		1
	.type		_ZN40_INTERNAL_32061ddd_4_k_cu_2d9b0b80_163244cuda3std3__48in_placeE,@object
	.size		_ZN40_INTERNAL_32061ddd_4_k_cu_2d9b0b80_163244cuda3std3__48in_placeE,(_ZN40_INTERNAL_32061ddd_4_k_cu_2d9b0b80_163244cuda3std6ranges3__45__cpo9iter_moveE - _ZN40_INTERNAL_32061ddd_4_k_cu_2d9b0b80_163244cuda3std3__48in_placeE)
_ZN40_INTERNAL_32061ddd_4_k_cu_2d9b0b80_163244cuda3std3__48in_placeE:
	.zero		1
	.type		_ZN40_INTERNAL_32061ddd_4_k_cu_2d9b0b80_163244cuda3std6ranges3__45__cpo9iter_moveE,@object
	.size		_ZN40_INTERNAL_32061ddd_4_k_cu_2d9b0b80_163244cuda3std6ranges3__45__cpo9iter_moveE,(_ZN40_INTERNAL_32061ddd_4_k_cu_2d9b0b80_163244cuda3std3__45__cpo5beginE - _ZN40_INTERNAL_32061ddd_4_k_cu_2d9b0b80_163244cuda3std6ranges3__45__cpo9iter_moveE)
_ZN40_INTERNAL_32061ddd_4_k_cu_2d9b0b80_163244cuda3std6ranges3__45__cpo9iter_moveE:
	.zero		1
	.type		_ZN40_INTERNAL_32061ddd_4_k_cu_2d9b0b80_163244cuda3std3__45__cpo5beginE,@object
	.size		_ZN40_INTERNAL_32061ddd_4_k_cu_2d9b0b80_163244cuda3std3__45__cpo5beginE,(_ZN40_INTERNAL_32061ddd_4_k_cu_2d9b0b80_163244cuda3std3__442_GLOBAL__N__32061ddd_4_k_cu_2d9b0b80_163246ignoreE - _ZN40_INTERNAL_32061ddd_4_k_cu_2d9b0b80_163244cuda3std3__45__cpo5beginE)
_ZN40_INTERNAL_32061ddd_4_k_cu_2d9b0b80_163244cuda3std3__45__cpo5beginE:
	.zero		1
	.type		_ZN40_INTERNAL_32061ddd_4_k_cu_2d9b0b80_163244cuda3std3__442_GLOBAL__N__32061ddd_4_k_cu_2d9b0b80_163246ignoreE,@object
	.size		_ZN40_INTERNAL_32061ddd_4_k_cu_2d9b0b80_163244cuda3std3__442_GLOBAL__N__32061ddd_4_k_cu_2d9b0b80_163246ignoreE,(_ZN40_INTERNAL_32061ddd_4_k_cu_2d9b0b80_163244cute7productE - _ZN40_INTERNAL_32061ddd_4_k_cu_2d9b0b80_163244cuda3std3__442_GLOBAL__N__32061ddd_4_k_cu_2d9b0b80_163246ignoreE)
_ZN40_INTERNAL_32061ddd_4_k_cu_2d9b0b80_163244cuda3std3__442_GLOBAL__N__32061ddd_4_k_cu_2d9b0b80_163246ignoreE:
	.zero		1
	.type		_ZN40_INTERNAL_32061ddd_4_k_cu_2d9b0b80_163244cute7productE,@object
	.size		_ZN40_INTERNAL_32061ddd_4_k_cu_2d9b0b80_163244cute7productE,(_ZN40_INTERNAL_32061ddd_4_k_cu_2d9b0b80_163244cuda3std3__45__cpo3endE - _ZN40_INTERNAL_32061ddd_4_k_cu_2d9b0b80_163244cute7productE)
_ZN40_INTERNAL_32061ddd_4_k_cu_2d9b0b80_163244cute7productE:
	.zero		1
	.type		_ZN40_INTERNAL_32061ddd_4_k_cu_2d9b0b80_163244cuda3std3__45__cpo3endE,@object
	.size		_ZN40_INTERNAL_32061ddd_4_k_cu_2d9b0b80_163244cuda3std3__45__cpo3endE,(_ZN40_INTERNAL_32061ddd_4_k_cu_2d9b0b80_163244cuda3std3__419piecewise_constructE - _ZN40_INTERNAL_32061ddd_4_k_cu_2d9b0b80_163244cuda3std3__45__cpo3endE)
_ZN40_INTERNAL_32061ddd_4_k_cu_2d9b0b80_163244cuda3std3__45__cpo3endE:
	.zero		1
	.type		_ZN40_INTERNAL_32061ddd_4_k_cu_2d9b0b80_163244cuda3std3__419piecewise_constructE,@object
	.size		_ZN40_INTERNAL_32061ddd_4_k_cu_2d9b0b80_163244cuda3std3__419piecewise_constructE,(_ZN40_INTERNAL_32061ddd_4_k_cu_2d9b0b80_163244cuda3std3__45__cpo4cendE - _ZN40_INTERNAL_32061ddd_4_k_cu_2d9b0b80_163244cuda3std3__419piecewise_constructE)
_ZN40_INTERNAL_32061ddd_4_k_cu_2d9b0b80_163244cuda3std3__419piecewise_constructE:
	.zero		1
	.type		_ZN40_INTERNAL_32061ddd_4_k_cu_2d9b0b80_163244cuda3std3__45__cpo4cendE,@object
	.size		_ZN40_INTERNAL_32061ddd_4_k_cu_2d9b0b80_163244cuda3std3__45__cpo4cendE,(_ZN40_INTERNAL_32061ddd_4_k_cu_2d9b0b80_163244cuda3std6ranges3__45__cpo4swapE - _ZN40_INTERNAL_32061ddd_4_k_cu_2d9b0b80_163244cuda3std3__45__cpo4cendE)
_ZN40_INTERNAL_32061ddd_4_k_cu_2d9b0b80_163244cuda3std3__45__cpo4cendE:
	.zero		1
	.type		_ZN40_INTERNAL_32061ddd_4_k_cu_2d9b0b80_163244cuda3std6ranges3__45__cpo4swapE,@object
	.size		_ZN40_INTERNAL_32061ddd_4_k_cu_2d9b0b80_163244cuda3std6ranges3__45__cpo4swapE,(.L_10 - _ZN40_INTERNAL_32061ddd_4_k_cu_2d9b0b80_163244cuda3std6ranges3__45__cpo4swapE)
_ZN40_INTERNAL_32061ddd_4_k_cu_2d9b0b80_163244cuda3std6ranges3__45__cpo4swapE:
	.zero		1
.L_10:


//--------------------- .nv.constant0._ZN7cutlass13device_kernelINS_4gemm6kernel13GemmUniversalIN4cute5tupleIJiiiiEEENS1_10collective13CollectiveMmaINS1_35MainloopSm100TmaUmmaWarpSpecializedILi10ELi2ELi4ENS5_IJNS4_1CILi1EEESB_SB_EEEEENS5_IJNSA_ILi128EEENSA_ILi32EEENSA_ILi64EEEEEENS_10bfloat16_tENS5_IJlSB_lEEESI_SJ_NS4_8TiledMMAINS4_8MMA_AtomIJNS4_20SM100_MMA_F16BF16_SSISI_SI_fLi128ELi32ELNS4_4UMMA5MajorE0ELSO_0ELNSN_7ScaleInE0ELSP_0EEEEEENS4_6LayoutISC_NS5_IJNSA_ILi0EEEST_ST_EEEEENS5_IJNS4_10UnderscoreESW_SW_EEEEENS4_13SM90_TMA_LOADENS4_14ComposedLayoutINS4_7SwizzleILi3ELi4ELi3EEENS4_18smem_ptr_flag_bitsILi16EEENSS_INS5_IJNSA_ILi8EEESG_EEENS5_IJSG_SB_EEEEEEEvNS4_8identityESZ_S19_vS1A_EENS_8epilogue10collective18CollectiveEpilogueINS1C_23Sm100TmaWarpSpecializedILi2ELi1ELi32ELb1ELb0EEEJSH_NS5_IJNSS_ISE_SB_EENSS_ISF_SB_EEEEESI_SJ_SI_SJ_NS1C_6fusion15FusionCallbacksIS1G_NS1K_17LinearCombinationISI_fSI_fLNS_15FloatRoundStyleE2EEESH_S1J_JEEENS4_5SM1004TMEM4LOAD26SM100_TMEM_LOAD_32dp32b32xESZ_NS10_INS11_ILi2ELi4ELi3EEES14_NSS_INS5_IJS15_SF_EEENS5_IJSF_SB_EEEEEEENS4_39AutoVectorizingCopyWithAssumedAlignmentILi128EEENS4_14SM90_TMA_STOREES1Y_S20_S20_EEEvvEEEEvNT_6ParamsE --------------------------
	.section	.nv.constant0._ZN7cutlass13device_kernelINS_4gemm6kernel13GemmUniversalIN4cute5tupleIJiiiiEEENS1_10collective13CollectiveMmaINS1_35MainloopSm100TmaUmmaWarpSpecializedILi10ELi2ELi4ENS5_IJNS4_1CILi1EEESB_SB_EEEEENS5_IJNSA_ILi128EEENSA_ILi32EEENSA_ILi64EEEEEENS_10bfloat16_tENS5_IJlSB_lEEESI_SJ_NS4_8TiledMMAINS4_8MMA_AtomIJNS4_20SM100_MMA_F16BF16_SSISI_SI_fLi128ELi32ELNS4_4UMMA5MajorE0ELSO_0ELNSN_7ScaleInE0ELSP_0EEEEEENS4_6LayoutISC_NS5_IJNSA_ILi0EEEST_ST_EEEEENS5_IJNS4_10UnderscoreESW_SW_EEEEENS4_13SM90_TMA_LOADENS4_14ComposedLayoutINS4_7SwizzleILi3ELi4ELi3EEENS4_18smem_ptr_flag_bitsILi16EEENSS_INS5_IJNSA_ILi8EEESG_EEENS5_IJSG_SB_EEEEEEEvNS4_8identityESZ_S19_vS1A_EENS_8epilogue10collective18CollectiveEpilogueINS1C_23Sm100TmaWarpSpecializedILi2ELi1ELi32ELb1ELb0EEEJSH_NS5_IJNSS_ISE_SB_EENSS_ISF_SB_EEEEESI_SJ_SI_SJ_NS1C_6fusion15FusionCallbacksIS1G_NS1K_17LinearCombinationISI_fSI_fLNS_15FloatRoundStyleE2EEESH_S1J_JEEENS4_5SM1004TMEM4LOAD26SM100_TMEM_LOAD_32dp32b32xESZ_NS10_INS11_ILi2ELi4ELi3EEES14_NSS_INS5_IJS15_SF_EEENS5_IJSF_SB_EEEEEEENS4_39AutoVectorizingCopyWithAssumedAlignmentILi128EEENS4_14SM90_TMA_STOREES1Y_S20_S20_EEEvvEEEEvNT_6ParamsE,"a",@progbits
	.sectionflags	@""
	.align	4
.nv.constant0._ZN7cutlass13device_kernelINS_4gemm6kernel13GemmUniversalIN4cute5tupleIJiiiiEEENS1_10collective13CollectiveMmaINS1_35MainloopSm100TmaUmmaWarpSpecializedILi10ELi2ELi4ENS5_IJNS4_1CILi1EEESB_SB_EEEEENS5_IJNSA_ILi128EEENSA_ILi32EEENSA_ILi64EEEEEENS_10bfloat16_tENS5_IJlSB_lEEESI_SJ_NS4_8TiledMMAINS4_8MMA_AtomIJNS4_20SM100_MMA_F16BF16_SSISI_SI_fLi128ELi32ELNS4_4UMMA5MajorE0ELSO_0ELNSN_7ScaleInE0ELSP_0EEEEEENS4_6LayoutISC_NS5_IJNSA_ILi0EEEST_ST_EEEEENS5_IJNS4_10UnderscoreESW_SW_EEEEENS4_13SM90_TMA_LOADENS4_14ComposedLayoutINS4_7SwizzleILi3ELi4ELi3EEENS4_18smem_ptr_flag_bitsILi16EEENSS_INS5_IJNSA_ILi8EEESG_EEENS5_IJSG_SB_EEEEEEEvNS4_8identityESZ_S19_vS1A_EENS_8epilogue10collective18CollectiveEpilogueINS1C_23Sm100TmaWarpSpecializedILi2ELi1ELi32ELb1ELb0EEEJSH_NS5_IJNSS_ISE_SB_EENSS_ISF_SB_EEEEESI_SJ_SI_SJ_NS1C_6fusion15FusionCallbacksIS1G_NS1K_17LinearCombinationISI_fSI_fLNS_15FloatRoundStyleE2EEESH_S1J_JEEENS4_5SM1004TMEM4LOAD26SM100_TMEM_LOAD_32dp32b32xESZ_NS10_INS11_ILi2ELi4ELi3EEES14_NSS_INS5_IJS15_SF_EEENS5_IJSF_SB_EEEEEEENS4_39AutoVectorizingCopyWithAssumedAlignmentILi128EEENS4_14SM90_TMA_STOREES1Y_S20_S20_EEEvvEEEEvNT_6ParamsE:
	.zero		2944


//--------------------- SYMBOLS --------------------------

	.type		.nv.reservedSmem.offset0,@object
	.size		.nv.reservedSmem.offset0,0x4
	.type		.nv.reservedSmem.cap,@object
	.size		.nv.reservedSmem.cap,0x4
	.type		__assertfail,@function
